	.target	sm_100a

	.elftype	@"ET_EXEC"


//--------------------- .note.nv.tkinfo           --------------------------
	.section	.note.nv.tkinfo,"",@"SHT_NOTE"
	.sectionflags	@"SHF_NOTE_NV_TKINFO"
	.tkinfo
        /*0018*/ 	.word	0x00000002
        /*0030*/ 	.string	""
        /*0030*/ 	.string	"ptxas"
        /*0030*/ 	.string	"Cuda compilation tools, release 13.0, V13.0.88"
        /*0030*/ 	.string	"Build cuda_13.0.r13.0/compiler.36424714_0"
        /*0030*/ 	.string	"-arch sm_100a -m 64 "



//--------------------- .note.nv.cuinfo           --------------------------
	.section	.note.nv.cuinfo,"",@"SHT_NOTE"
	.sectionflags	@"SHF_NOTE_NV_CUINFO"
        /*0018*/ 	.short	0x0002
        /*001a*/ 	.short	0x0064
        /*001c*/ 	.short	0x0082
	.zero		2


//--------------------- .nv.info                  --------------------------
	.section	.nv.info,"",@"SHT_CUDA_INFO"
	.align	4


	//----- nvinfo : EIATTR_REGCOUNT
	.align		4
        /*0000*/ 	.byte	0x04, 0x2f
        /*0002*/ 	.short	(.L_19 - .L_18)
	.align		4
.L_18:
        /*0004*/ 	.word	index@(_ZN7cutlass13device_kernelINS_4gemm6kernel13GemmUniversalIN4cute5tupleIJiiiiEEENS1_10collective13CollectiveMmaINS1_35MainloopSm100TmaUmmaWarpSpecializedILi4ELi2ELi4ENS5_IJNS4_1CILi2EEENSA_ILi1EEESC_EEEEENS5_IJNSA_ILi128EEESF_NSA_ILi64EEEEEENS_6half_tENS5_IJSC_llEEESI_NS5_IJlSC_lEEENS4_8TiledMMAINS4_8MMA_AtomIJNS4_26SM100_MMA_F16BF16_2x1SM_SSISI_SI_fLi128ELi128ELNS4_4UMMA5MajorE1ELSP_0ELNSO_7ScaleInE0ELSQ_0EEEEEENS4_6LayoutINS5_IJSC_SC_SC_EEENS5_IJNSA_ILi0EEESV_SV_EEEEENS5_IJNS4_10UnderscoreESY_SY_EEEEENS4_18SM100_TMA_2SM_LOADENS4_14ComposedLayoutINS4_7SwizzleILi3ELi4ELi3EEENS4_18smem_ptr_flag_bitsILi16EEENST_INS5_IJSG_NSA_ILi8EEEEEENS5_IJSC_SG_EEEEEEEvNS4_8identityES11_NS12_IS14_S16_NST_INS5_IJS17_SG_EEENS5_IJSG_SC_EEEEEEEvS1C_EENS_8epilogue10collective18CollectiveEpilogueINS1I_23Sm100TmaWarpSpecializedILi4ELi2ELi16ELb1ELb0EEEJNS5_IJSG_SF_SG_EEENS5_IJNST_ISG_SC_EENST_INS5_IJNSA_ILi16EEESB_EEES19_EEEEESI_SK_SI_SK_NS1I_6fusion15FusionCallbacksIS1M_NS1T_17LinearCombinationISI_fSI_fLNS_15FloatRoundStyleE2EEES1N_S1S_JEEENS4_5SM1004TMEM4LOAD26SM100_TMEM_LOAD_32dp32b16xENS4_13SM90_TMA_LOADENS12_INS13_ILi1ELi4ELi3EEES16_NST_INS5_IJS17_S1P_EEENS5_IJS1P_SC_EEEEEEENS4_39AutoVectorizingCopyWithAssumedAlignmentILi128EEENS4_14SM90_TMA_STOREES28_S2A_S2A_EEEvvEEEEvNT_6ParamsE)
        /*0008*/ 	.word	0x0000005b


	//----- nvinfo : EIATTR_FRAME_SIZE
	.align		4
.L_19:
        /*000c*/ 	.byte	0x04, 0x11
        /*000e*/ 	.short	(.L_21 - .L_20)
	.align		4
.L_20:
        /*0010*/ 	.word	index@($__internal_2_$__cuda_sm10x_tcgen05_guardrail_trap_unallocated_columns_being_dealloced)
        /*0014*/ 	.word	0x00000000


	//----- nvinfo : EIATTR_FRAME_SIZE
	.align		4
.L_21:
        /*0018*/ 	.byte	0x04, 0x11
        /*001a*/ 	.short	(.L_23 - .L_22)
	.align		4
.L_22:
        /*001c*/ 	.word	index@($__internal_1_$__cuda_sm10x_tcgen05_guardrail_trap_phase_invalid_during_alloc)
        /*0020*/ 	.word	0x00000000


	//----- nvinfo : EIATTR_FRAME_SIZE
	.align		4
.L_23:
        /*0024*/ 	.byte	0x04, 0x11
        /*0026*/ 	.short	(.L_25 - .L_24)
	.align		4
.L_24:
        /*0028*/ 	.word	index@($__internal_0_$__cuda_sm10x_tcgen05_guardrail_trap_col_being_dealloced_not_returned_by_alloc)
        /*002c*/ 	.word	0x00000000


	//----- nvinfo : EIATTR_FRAME_SIZE
	.align		4
.L_25:
        /*0030*/ 	.byte	0x04, 0x11
        /*0032*/ 	.short	(.L_27 - .L_26)
	.align		4
.L_26:
        /*0034*/ 	.word	index@(_ZN7cutlass13device_kernelINS_4gemm6kernel13GemmUniversalIN4cute5tupleIJiiiiEEENS1_10collective13CollectiveMmaINS1_35MainloopSm100TmaUmmaWarpSpecializedILi4ELi2ELi4ENS5_IJNS4_1CILi2EEENSA_ILi1EEESC_EEEEENS5_IJNSA_ILi128EEESF_NSA_ILi64EEEEEENS_6half_tENS5_IJSC_llEEESI_NS5_IJlSC_lEEENS4_8TiledMMAINS4_8MMA_AtomIJNS4_26SM100_MMA_F16BF16_2x1SM_SSISI_SI_fLi128ELi128ELNS4_4UMMA5MajorE1ELSP_0ELNSO_7ScaleInE0ELSQ_0EEEEEENS4_6LayoutINS5_IJSC_SC_SC_EEENS5_IJNSA_ILi0EEESV_SV_EEEEENS5_IJNS4_10UnderscoreESY_SY_EEEEENS4_18SM100_TMA_2SM_LOADENS4_14ComposedLayoutINS4_7SwizzleILi3ELi4ELi3EEENS4_18smem_ptr_flag_bitsILi16EEENST_INS5_IJSG_NSA_ILi8EEEEEENS5_IJSC_SG_EEEEEEEvNS4_8identityES11_NS12_IS14_S16_NST_INS5_IJS17_SG_EEENS5_IJSG_SC_EEEEEEEvS1C_EENS_8epilogue10collective18CollectiveEpilogueINS1I_23Sm100TmaWarpSpecializedILi4ELi2ELi16ELb1ELb0EEEJNS5_IJSG_SF_SG_EEENS5_IJNST_ISG_SC_EENST_INS5_IJNSA_ILi16EEESB_EEES19_EEEEESI_SK_SI_SK_NS1I_6fusion15FusionCallbacksIS1M_NS1T_17LinearCombinationISI_fSI_fLNS_15FloatRoundStyleE2EEES1N_S1S_JEEENS4_5SM1004TMEM4LOAD26SM100_TMEM_LOAD_32dp32b16xENS4_13SM90_TMA_LOADENS12_INS13_ILi1ELi4ELi3EEES16_NST_INS5_IJS17_S1P_EEENS5_IJS1P_SC_EEEEEEENS4_39AutoVectorizingCopyWithAssumedAlignmentILi128EEENS4_14SM90_TMA_STOREES28_S2A_S2A_EEEvvEEEEvNT_6ParamsE)
        /*0038*/ 	.word	0x00000000


	//----- nvinfo : EIATTR_MIN_STACK_SIZE
	.align		4
.L_27:
        /*003c*/ 	.byte	0x04, 0x12
        /*003e*/ 	.short	(.L_29 - .L_28)
	.align		4
.L_28:
        /*0040*/ 	.word	index@(_ZN7cutlass13device_kernelINS_4gemm6kernel13GemmUniversalIN4cute5tupleIJiiiiEEENS1_10collective13CollectiveMmaINS1_35MainloopSm100TmaUmmaWarpSpecializedILi4ELi2ELi4ENS5_IJNS4_1CILi2EEENSA_ILi1EEESC_EEEEENS5_IJNSA_ILi128EEESF_NSA_ILi64EEEEEENS_6half_tENS5_IJSC_llEEESI_NS5_IJlSC_lEEENS4_8TiledMMAINS4_8MMA_AtomIJNS4_26SM100_MMA_F16BF16_2x1SM_SSISI_SI_fLi128ELi128ELNS4_4UMMA5MajorE1ELSP_0ELNSO_7ScaleInE0ELSQ_0EEEEEENS4_6LayoutINS5_IJSC_SC_SC_EEENS5_IJNSA_ILi0EEESV_SV_EEEEENS5_IJNS4_10UnderscoreESY_SY_EEEEENS4_18SM100_TMA_2SM_LOADENS4_14ComposedLayoutINS4_7SwizzleILi3ELi4ELi3EEENS4_18smem_ptr_flag_bitsILi16EEENST_INS5_IJSG_NSA_ILi8EEEEEENS5_IJSC_SG_EEEEEEEvNS4_8identityES11_NS12_IS14_S16_NST_INS5_IJS17_SG_EEENS5_IJSG_SC_EEEEEEEvS1C_EENS_8epilogue10collective18CollectiveEpilogueINS1I_23Sm100TmaWarpSpecializedILi4ELi2ELi16ELb1ELb0EEEJNS5_IJSG_SF_SG_EEENS5_IJNST_ISG_SC_EENST_INS5_IJNSA_ILi16EEESB_EEES19_EEEEESI_SK_SI_SK_NS1I_6fusion15FusionCallbacksIS1M_NS1T_17LinearCombinationISI_fSI_fLNS_15FloatRoundStyleE2EEES1N_S1S_JEEENS4_5SM1004TMEM4LOAD26SM100_TMEM_LOAD_32dp32b16xENS4_13SM90_TMA_LOADENS12_INS13_ILi1ELi4ELi3EEES16_NST_INS5_IJS17_S1P_EEENS5_IJS1P_SC_EEEEEEENS4_39AutoVectorizingCopyWithAssumedAlignmentILi128EEENS4_14SM90_TMA_STOREES28_S2A_S2A_EEEvvEEEEvNT_6ParamsE)
        /*0044*/ 	.word	0x00000000
.L_29:


//--------------------- .nv.compat                --------------------------
	.section	.nv.compat,"",@"SHT_CUDA_COMPAT_INFO"
	.align	4
        /*0000*/ 	.byte	0x02, 0x09, 0x01, 0x00, 0x02, 0x02, 0x02, 0x00, 0x02, 0x05, 0x05, 0x00, 0x03, 0x07, 0x01, 0x01
        /*0010*/ 	.byte	0x02, 0x03, 0x01, 0x00, 0x02, 0x06, 0x01, 0x00, 0x04, 0x0b, 0x08, 0x00, 0x09, 0x00, 0x00, 0x00
        /*0020*/ 	.byte	0x00, 0x00, 0x00, 0x00


//--------------------- .nv.info._ZN7cutlass13device_kernelINS_4gemm6kernel13GemmUniversalIN4cute5tupleIJiiiiEEENS1_10collective13CollectiveMmaINS1_35MainloopSm100TmaUmmaWarpSpecializedILi4ELi2ELi4ENS5_IJNS4_1CILi2EEENSA_ILi1EEESC_EEEEENS5_IJNSA_ILi128EEESF_NSA_ILi64EEEEEENS_6half_tENS5_IJSC_llEEESI_NS5_IJlSC_lEEENS4_8TiledMMAINS4_8MMA_AtomIJNS4_26SM100_MMA_F16BF16_2x1SM_SSISI_SI_fLi128ELi128ELNS4_4UMMA5MajorE1ELSP_0ELNSO_7ScaleInE0ELSQ_0EEEEEENS4_6LayoutINS5_IJSC_SC_SC_EEENS5_IJNSA_ILi0EEESV_SV_EEEEENS5_IJNS4_10UnderscoreESY_SY_EEEEENS4_18SM100_TMA_2SM_LOADENS4_14ComposedLayoutINS4_7SwizzleILi3ELi4ELi3EEENS4_18smem_ptr_flag_bitsILi16EEENST_INS5_IJSG_NSA_ILi8EEEEEENS5_IJSC_SG_EEEEEEEvNS4_8identityES11_NS12_IS14_S16_NST_INS5_IJS17_SG_EEENS5_IJSG_SC_EEEEEEEvS1C_EENS_8epilogue10collective18CollectiveEpilogueINS1I_23Sm100TmaWarpSpecializedILi4ELi2ELi16ELb1ELb0EEEJNS5_IJSG_SF_SG_EEENS5_IJNST_ISG_SC_EENST_INS5_IJNSA_ILi16EEESB_EEES19_EEEEESI_SK_SI_SK_NS1I_6fusion15FusionCallbacksIS1M_NS1T_17LinearCombinationISI_fSI_fLNS_15FloatRoundStyleE2EEES1N_S1S_JEEENS4_5SM1004TMEM4LOAD26SM100_TMEM_LOAD_32dp32b16xENS4_13SM90_TMA_LOADENS12_INS13_ILi1ELi4ELi3EEES16_NST_INS5_IJS17_S1P_EEENS5_IJS1P_SC_EEEEEEENS4_39AutoVectorizingCopyWithAssumedAlignmentILi128EEENS4_14SM90_TMA_STOREES28_S2A_S2A_EEEvvEEEEvNT_6ParamsE --------------------------
	.section	.nv.info._ZN7cutlass13device_kernelINS_4gemm6kernel13GemmUniversalIN4cute5tupleIJiiiiEEENS1_10collective13CollectiveMmaINS1_35MainloopSm100TmaUmmaWarpSpecializedILi4ELi2ELi4ENS5_IJNS4_1CILi2EEENSA_ILi1EEESC_EEEEENS5_IJNSA_ILi128EEESF_NSA_ILi64EEEEEENS_6half_tENS5_IJSC_llEEESI_NS5_IJlSC_lEEENS4_8TiledMMAINS4_8MMA_AtomIJNS4_26SM100_MMA_F16BF16_2x1SM_SSISI_SI_fLi128ELi128ELNS4_4UMMA5MajorE1ELSP_0ELNSO_7ScaleInE0ELSQ_0EEEEEENS4_6LayoutINS5_IJSC_SC_SC_EEENS5_IJNSA_ILi0EEESV_SV_EEEEENS5_IJNS4_10UnderscoreESY_SY_EEEEENS4_18SM100_TMA_2SM_LOADENS4_14ComposedLayoutINS4_7SwizzleILi3ELi4ELi3EEENS4_18smem_ptr_flag_bitsILi16EEENST_INS5_IJSG_NSA_ILi8EEEEEENS5_IJSC_SG_EEEEEEEvNS4_8identityES11_NS12_IS14_S16_NST_INS5_IJS17_SG_EEENS5_IJSG_SC_EEEEEEEvS1C_EENS_8epilogue10collective18CollectiveEpilogueINS1I_23Sm100TmaWarpSpecializedILi4ELi2ELi16ELb1ELb0EEEJNS5_IJSG_SF_SG_EEENS5_IJNST_ISG_SC_EENST_INS5_IJNSA_ILi16EEESB_EEES19_EEEEESI_SK_SI_SK_NS1I_6fusion15FusionCallbacksIS1M_NS1T_17LinearCombinationISI_fSI_fLNS_15FloatRoundStyleE2EEES1N_S1S_JEEENS4_5SM1004TMEM4LOAD26SM100_TMEM_LOAD_32dp32b16xENS4_13SM90_TMA_LOADENS12_INS13_ILi1ELi4ELi3EEES16_NST_INS5_IJS17_S1P_EEENS5_IJS1P_SC_EEEEEEENS4_39AutoVectorizingCopyWithAssumedAlignmentILi128EEENS4_14SM90_TMA_STOREES28_S2A_S2A_EEEvvEEEEvNT_6ParamsE,"",@"SHT_CUDA_INFO"
	.sectionflags	@""
	.align	4


	//----- nvinfo : EIATTR_CUDA_API_VERSION
	.align		4
        /*0000*/ 	.byte	0x04, 0x37
        /*0002*/ 	.short	(.L_31 - .L_30)
.L_30:
        /*0004*/ 	.word	0x00000082


	//----- nvinfo : EIATTR_KPARAM_INFO
	.align		4
.L_31:
        /*0008*/ 	.byte	0x04, 0x17
        /*000a*/ 	.short	(.L_33 - .L_32)
.L_32:
        /*000c*/ 	.word	0x00000000
        /*0010*/ 	.short	0x0000
        /*0012*/ 	.short	0x0000
        /*0014*/ 	.byte	0x00, 0xf0, 0x01, 0x20


	//----- nvinfo : EIATTR_AT_ENTRY_FRAGMENTS
	.align		4
.L_33:
        /*0018*/ 	.byte	0x04, 0x4f
        /*001a*/ 	.short	(.L_35 - .L_34)


	//   ....[0]....
.L_34:
        /*001c*/ 	.word	0x00000007


	//----- nvinfo : EIATTR_RESERVED_SMEM_USED
	.align		4
.L_35:
        /*0020*/ 	.byte	0x01, 0x41
	.zero		2


	//----- nvinfo : EIATTR_SPARSE_MMA_MASK
	.align		4
        /*0024*/ 	.byte	0x03, 0x50
        /*0026*/ 	.short	0x0000


	//----- nvinfo : EIATTR_TCGEN05_2CTA_USED
	.align		4
        /*0028*/ 	.byte	0x01, 0x52
	.zero		2


	//----- nvinfo : EIATTR_MAXREG_COUNT
	.align		4
        /*002c*/ 	.byte	0x03, 0x1b
        /*002e*/ 	.short	0x00ff


	//----- nvinfo : EIATTR_NUM_BARRIERS
	.align		4
        /*0030*/ 	.byte	0x02, 0x4c
        /*0032*/ 	.byte	0x07
	.zero		1


	//----- nvinfo : EIATTR_EXTERNS
	.align		4
        /*0034*/ 	.byte	0x04, 0x0f
        /*0036*/ 	.short	(.L_37 - .L_36)


	//   ....[0]....
	.align		4
.L_36:
        /*0038*/ 	.word	index@(__assertfail)


	//----- nvinfo : EIATTR_MERCURY_ISA_VERSION
	.align		4
.L_37:
        /*003c*/ 	.byte	0x03, 0x5f
        /*003e*/ 	.short	0x0101


	//----- nvinfo : EIATTR_INT_WARP_WIDE_INSTR_OFFSETS
	.align		4
        /*0040*/ 	.byte	0x04, 0x31
        /*0042*/ 	.short	(.L_39 - .L_38)


	//   ....[0]....
.L_38:
        /*0044*/ 	.word	0x00000d10


	//   ....[1]....
        /*0048*/ 	.word	0x00000db0


	//   ....[2]....
        /*004c*/ 	.word	0x000020e0


	//   ....[3]....
        /*0050*/ 	.word	0x00003fb0


	//   ....[4]....
        /*0054*/ 	.word	0x00003fd0


	//   ....[5]....
        /*0058*/ 	.word	0x00004000


	//   ....[6]....
        /*005c*/ 	.word	0x00004940


	//   ....[7]....
        /*0060*/ 	.word	0x00004960


	//   ....[8]....
        /*0064*/ 	.word	0x00004a50


	//   ....[9]....
        /*0068*/ 	.word	0x00004b10


	//   ....[10]....
        /*006c*/ 	.word	0x00004b30


	//   ....[11]....
        /*0070*/ 	.word	0x00004c20


	//   ....[12]....
        /*0074*/ 	.word	0x00004cf0


	//   ....[13]....
        /*0078*/ 	.word	0x00004d10


	//   ....[14]....
        /*007c*/ 	.word	0x00004e40


	//   ....[15]....
        /*0080*/ 	.word	0x00004fc0


	//   ....[16]....
        /*0084*/ 	.word	0x00004fd0


	//   ....[17]....
        /*0088*/ 	.word	0x00005160


	//----- nvinfo : EIATTR_COOP_GROUP_MASK_REGIDS
	.align		4
.L_39:
        /*008c*/ 	.byte	0x04, 0x29
        /*008e*/ 	.short	(.L_41 - .L_40)


	//   ....[0]....
.L_40:
        /*0090*/ 	.word	0xffffffff


	//   ....[1]....
        /*0094*/ 	.word	0xffffffff


	//   ....[2]....
        /*0098*/ 	.word	0xffffffff


	//   ....[3]....
        /*009c*/ 	.word	0xffffffff


	//   ....[4]....
        /*00a0*/ 	.word	0xffffffff


	//   ....[5]....
        /*00a4*/ 	.word	0xffffffff


	//   ....[6]....
        /*00a8*/ 	.word	0xffffffff


	//   ....[7]....
        /*00ac*/ 	.word	0xffffffff


	//   ....[8]....
        /*00b0*/ 	.word	0xffffffff


	//   ....[9]....
        /*00b4*/ 	.word	0xffffffff


	//   ....[10]....
        /*00b8*/ 	.word	0xffffffff


	//   ....[11]....
        /*00bc*/ 	.word	0xffffffff


	//   ....[12]....
        /*00c0*/ 	.word	0xffffffff


	//   ....[13]....
        /*00c4*/ 	.word	0xffffffff


	//----- nvinfo : EIATTR_COOP_GROUP_INSTR_OFFSETS
	.align		4
.L_41:
        /*00c8*/ 	.byte	0x04, 0x28
        /*00ca*/ 	.short	(.L_43 - .L_42)


	//   ....[0]....
.L_42:
        /*00cc*/ 	.word	0x000000c0


	//   ....[1]....
        /*00d0*/ 	.word	0x00000500


	//   ....[2]....
        /*00d4*/ 	.word	0x00000680


	//   ....[3]....
        /*00d8*/ 	.word	0x00000810


	//   ....[4]....
        /*00dc*/ 	.word	0x00000900


	//   ....[5]....
        /*00e0*/ 	.word	0x00000a60


	//   ....[6]....
        /*00e4*/ 	.word	0x00000bf0


	//   ....[7]....
        /*00e8*/ 	.word	0x00000e30


	//   ....[8]....
        /*00ec*/ 	.word	0x00001fc0


	//   ....[9]....
        /*00f0*/ 	.word	0x00002da0


	//   ....[10]....
        /*00f4*/ 	.word	0x00003270


	//   ....[11]....
        /*00f8*/ 	.word	0x000032a0


	//   ....[12]....
        /*00fc*/ 	.word	0x00003eb0


	//   ....[13]....
        /*0100*/ 	.word	0x000040c0


	//----- nvinfo : EIATTR_VRC_CTA_INIT_COUNT
	.align		4
.L_43:
        /*0104*/ 	.byte	0x02, 0x4a
        /*0106*/ 	.byte	0x80
	.zero		1


	//----- nvinfo : EIATTR_SYSCALL_OFFSETS
	.align		4
        /*0108*/ 	.byte	0x04, 0x46
        /*010a*/ 	.short	(.L_45 - .L_44)


	//   ....[0]....
.L_44:
        /*010c*/ 	.word	0x00005c20


	//   ....[1]....
        /*0110*/ 	.word	0x00005d10


	//   ....[2]....
        /*0114*/ 	.word	0x00006450


	//   ....[3]....
        /*0118*/ 	.word	0x00006d70


	//   ....[4]....
        /*011c*/ 	.word	0x00007630


	//   ....[5]....
        /*0120*/ 	.word	0x00007ef0


	//----- nvinfo : EIATTR_MBARRIER_INSTR_OFFSETS
	.align		4
.L_45:
        /*0124*/ 	.byte	0x04, 0x39
        /*0126*/ 	.short	(.L_47 - .L_46)


	//   ....[0]....
.L_46:
        /*0128*/ 	.word	0x000005f0
        /*012c*/ 	.word	0x000000ff
        /*0130*/ 	.word	0x00000000
        /*0134*/ 	.short	0x0100
        /*0136*/ 	.byte	0x08
	.zero		1


	//   ....[1]....
        /*0138*/ 	.word	0x00000600
        /*013c*/ 	.word	0x000000ff
        /*0140*/ 	.word	0x00000020
        /*0144*/ 	.short	0x0100
        /*0146*/ 	.byte	0x08
	.zero		1


	//   ....[2]....
        /*0148*/ 	.word	0x00000610
        /*014c*/ 	.word	0x000000ff
        /*0150*/ 	.word	0x00000008
        /*0154*/ 	.short	0x0100
        /*0156*/ 	.byte	0x08
	.zero		1


	//   ....[3]....
        /*0158*/ 	.word	0x00000620
        /*015c*/ 	.word	0x000000ff
        /*0160*/ 	.word	0x00000028
        /*0164*/ 	.short	0x0100
        /*0166*/ 	.byte	0x08
	.zero		1


	//   ....[4]....
        /*0168*/ 	.word	0x00000630
        /*016c*/ 	.word	0x000000ff
        /*0170*/ 	.word	0x00000010
        /*0174*/ 	.short	0x0100
        /*0176*/ 	.byte	0x08
	.zero		1


	//   ....[5]....
        /*0178*/ 	.word	0x00000640
        /*017c*/ 	.word	0x000000ff
        /*0180*/ 	.word	0x00000030
        /*0184*/ 	.short	0x0100
        /*0186*/ 	.byte	0x08
	.zero		1


	//   ....[6]....
        /*0188*/ 	.word	0x00000650
        /*018c*/ 	.word	0x000000ff
        /*0190*/ 	.word	0x00000018
        /*0194*/ 	.short	0x0100
        /*0196*/ 	.byte	0x08
	.zero		1


	//   ....[7]....
        /*0198*/ 	.word	0x00000660
        /*019c*/ 	.word	0x000000ff
        /*01a0*/ 	.word	0x00000038
        /*01a4*/ 	.short	0x0100
        /*01a6*/ 	.byte	0x08
	.zero		1


	//   ....[8]....
        /*01a8*/ 	.word	0x00000780
        /*01ac*/ 	.word	0x000000ff
        /*01b0*/ 	.word	0x00000040
        /*01b4*/ 	.short	0x0100
        /*01b6*/ 	.byte	0x09
	.zero		1


	//   ....[9]....
        /*01b8*/ 	.word	0x00000790
        /*01bc*/ 	.word	0x000000ff
        /*01c0*/ 	.word	0x00000060
        /*01c4*/ 	.short	0x0100
        /*01c6*/ 	.byte	0x09
	.zero		1


	//   ....[10]....
        /*01c8*/ 	.word	0x000007a0
        /*01cc*/ 	.word	0x000000ff
        /*01d0*/ 	.word	0x00000048
        /*01d4*/ 	.short	0x0100
        /*01d6*/ 	.byte	0x09
	.zero		1


	//   ....[11]....
        /*01d8*/ 	.word	0x000007b0
        /*01dc*/ 	.word	0x000000ff
        /*01e0*/ 	.word	0x00000068
        /*01e4*/ 	.short	0x0100
        /*01e6*/ 	.byte	0x09
	.zero		1


	//   ....[12]....
        /*01e8*/ 	.word	0x000007c0
        /*01ec*/ 	.word	0x000000ff
        /*01f0*/ 	.word	0x00000050
        /*01f4*/ 	.short	0x0100
        /*01f6*/ 	.byte	0x09
	.zero		1


	//   ....[13]....
        /*01f8*/ 	.word	0x000007d0
        /*01fc*/ 	.word	0x000000ff
        /*0200*/ 	.word	0x00000070
        /*0204*/ 	.short	0x0100
        /*0206*/ 	.byte	0x09
	.zero		1


	//   ....[14]....
        /*0208*/ 	.word	0x000007e0
        /*020c*/ 	.word	0x000000ff
        /*0210*/ 	.word	0x00000058
        /*0214*/ 	.short	0x0100
        /*0216*/ 	.byte	0x09
	.zero		1


	//   ....[15]....
        /*0218*/ 	.word	0x000007f0
        /*021c*/ 	.word	0x000000ff
        /*0220*/ 	.word	0x00000078
        /*0224*/ 	.short	0x0100
        /*0226*/ 	.byte	0x09
	.zero		1


	//   ....[16]....
        /*0228*/ 	.word	0x000008d0
        /*022c*/ 	.word	0x000000ff
        /*0230*/ 	.word	0x00000080
        /*0234*/ 	.short	0x0100
        /*0236*/ 	.byte	0x08
	.zero		1


	//   ....[17]....
        /*0238*/ 	.word	0x000008e0
        /*023c*/ 	.word	0x000000ff
        /*0240*/ 	.word	0x00000088
        /*0244*/ 	.short	0x0100
        /*0246*/ 	.byte	0x08
	.zero		1


	//   ....[18]....
        /*0248*/ 	.word	0x00000a10
        /*024c*/ 	.word	0x000000ff
        /*0250*/ 	.word	0x00000090
        /*0254*/ 	.short	0x0100
        /*0256*/ 	.byte	0x08
	.zero		1


	//   ....[19]....
        /*0258*/ 	.word	0x00000a20
        /*025c*/ 	.word	0x000000ff
        /*0260*/ 	.word	0x000000a0
        /*0264*/ 	.short	0x0100
        /*0266*/ 	.byte	0x08
	.zero		1


	//   ....[20]....
        /*0268*/ 	.word	0x00000a30
        /*026c*/ 	.word	0x000000ff
        /*0270*/ 	.word	0x00000098
        /*0274*/ 	.short	0x0100
        /*0276*/ 	.byte	0x08
	.zero		1


	//   ....[21]....
        /*0278*/ 	.word	0x00000a40
        /*027c*/ 	.word	0x000000ff
        /*0280*/ 	.word	0x000000a8
        /*0284*/ 	.short	0x0100
        /*0286*/ 	.byte	0x08
	.zero		1


	//   ....[22]....
        /*0288*/ 	.word	0x00000b60
        /*028c*/ 	.word	0x000000ff
        /*0290*/ 	.word	0x000000b0
        /*0294*/ 	.short	0x0100
        /*0296*/ 	.byte	0x09
	.zero		1


	//   ....[23]....
        /*0298*/ 	.word	0x00000b70
        /*029c*/ 	.word	0x000000ff
        /*02a0*/ 	.word	0x000000d0
        /*02a4*/ 	.short	0x0100
        /*02a6*/ 	.byte	0x09
	.zero		1


	//   ....[24]....
        /*02a8*/ 	.word	0x00000b80
        /*02ac*/ 	.word	0x000000ff
        /*02b0*/ 	.word	0x000000b8
        /*02b4*/ 	.short	0x0100
        /*02b6*/ 	.byte	0x09
	.zero		1


	//   ....[25]....
        /*02b8*/ 	.word	0x00000b90
        /*02bc*/ 	.word	0x000000ff
        /*02c0*/ 	.word	0x000000d8
        /*02c4*/ 	.short	0x0100
        /*02c6*/ 	.byte	0x09
	.zero		1


	//   ....[26]....
        /*02c8*/ 	.word	0x00000ba0
        /*02cc*/ 	.word	0x000000ff
        /*02d0*/ 	.word	0x000000c0
        /*02d4*/ 	.short	0x0100
        /*02d6*/ 	.byte	0x09
	.zero		1


	//   ....[27]....
        /*02d8*/ 	.word	0x00000bb0
        /*02dc*/ 	.word	0x000000ff
        /*02e0*/ 	.word	0x000000e0
        /*02e4*/ 	.short	0x0100
        /*02e6*/ 	.byte	0x09
	.zero		1


	//   ....[28]....
        /*02e8*/ 	.word	0x00000bc0
        /*02ec*/ 	.word	0x000000ff
        /*02f0*/ 	.word	0x000000c8
        /*02f4*/ 	.short	0x0100
        /*02f6*/ 	.byte	0x09
	.zero		1


	//   ....[29]....
        /*02f8*/ 	.word	0x00000bd0
        /*02fc*/ 	.word	0x000000ff
        /*0300*/ 	.word	0x000000e8
        /*0304*/ 	.short	0x0100
        /*0306*/ 	.byte	0x09
	.zero		1


	//   ....[30]....
        /*0308*/ 	.word	0x00000cc0
        /*030c*/ 	.word	0x000000ff
        /*0310*/ 	.word	0x000000f0
        /*0314*/ 	.short	0x0100
        /*0316*/ 	.byte	0x08
	.zero		1


	//   ....[31]....
        /*0318*/ 	.word	0x00000cd0
        /*031c*/ 	.word	0x000000ff
        /*0320*/ 	.word	0x00000100
        /*0324*/ 	.short	0x0100
        /*0326*/ 	.byte	0x08
	.zero		1


	//   ....[32]....
        /*0328*/ 	.word	0x00000ce0
        /*032c*/ 	.word	0x000000ff
        /*0330*/ 	.word	0x000000f8
        /*0334*/ 	.short	0x0100
        /*0336*/ 	.byte	0x08
	.zero		1


	//   ....[33]....
        /*0338*/ 	.word	0x00000cf0
        /*033c*/ 	.word	0x000000ff
        /*0340*/ 	.word	0x00000108
        /*0344*/ 	.short	0x0100
        /*0346*/ 	.byte	0x08
	.zero		1


	//   ....[34]....
        /*0348*/ 	.word	0x00000de0
        /*034c*/ 	.word	0x000000ff
        /*0350*/ 	.word	0x00000110
        /*0354*/ 	.short	0x0100
        /*0356*/ 	.byte	0x07
	.zero		1


	//   ....[35]....
        /*0358*/ 	.word	0x000017f0
        /*035c*/ 	.word	0x00000003
        /*0360*/ 	.word	0x00000100
        /*0364*/ 	.short	0x010a
        /*0366*/ 	.byte	0xff
	.zero		1


	//   ....[36]....
        /*0368*/ 	.word	0x00001820
        /*036c*/ 	.word	0x00000003
        /*0370*/ 	.word	0x000000f0
        /*0374*/ 	.short	0x0101
        /*0376*/ 	.byte	0xff
	.zero		1


	//   ....[37]....
        /*0378*/ 	.word	0x00001920
        /*037c*/ 	.word	0x000000ff
        /*0380*/ 	.word	0x00000020
        /*0384*/ 	.short	0x010a
        /*0386*/ 	.byte	0x08
	.zero		1


	//   ....[38]....
        /*0388*/ 	.word	0x000019e0
        /*038c*/ 	.word	0x000000ff
        /*0390*/ 	.word	0x00000020
        /*0394*/ 	.short	0x010a
        /*0396*/ 	.byte	0x21
	.zero		1


	//   ....[39]....
        /*0398*/ 	.word	0x00001ba0
        /*039c*/ 	.word	0x000000ff
        /*03a0*/ 	.word	0x00000020
        /*03a4*/ 	.short	0x010a
        /*03a6*/ 	.byte	0x08
	.zero		1


	//   ....[40]....
        /*03a8*/ 	.word	0x00001c80
        /*03ac*/ 	.word	0x000000ff
        /*03b0*/ 	.word	0x00000088
        /*03b4*/ 	.short	0x0101
        /*03b6*/ 	.byte	0x06
	.zero		1


	//   ....[41]....
        /*03b8*/ 	.word	0x00001ca0
        /*03bc*/ 	.word	0x000000ff
        /*03c0*/ 	.word	0x00000020
        /*03c4*/ 	.short	0x010a
        /*03c6*/ 	.byte	0x08
	.zero		1


	//   ....[42]....
        /*03c8*/ 	.word	0x00001d20
        /*03cc*/ 	.word	0x000000ff
        /*03d0*/ 	.word	0x00000020
        /*03d4*/ 	.short	0x010a
        /*03d6*/ 	.byte	0x11
	.zero		1


	//   ....[43]....
        /*03d8*/ 	.word	0x00001eb0
        /*03dc*/ 	.word	0x000000ff
        /*03e0*/ 	.word	0x00000020
        /*03e4*/ 	.short	0x010a
        /*03e6*/ 	.byte	0x08
	.zero		1


	//   ....[44]....
        /*03e8*/ 	.word	0x00001ff0
        /*03ec*/ 	.word	0x00000002
        /*03f0*/ 	.word	0x00000090
        /*03f4*/ 	.short	0x010a
        /*03f6*/ 	.byte	0xff
	.zero		1


	//   ....[45]....
        /*03f8*/ 	.word	0x000020b0
        /*03fc*/ 	.word	0x00000002
        /*0400*/ 	.word	0x00000000
        /*0404*/ 	.short	0x0101
        /*0406*/ 	.byte	0xff
	.zero		1


	//   ....[46]....
        /*0408*/ 	.word	0x00002610
        /*040c*/ 	.word	0x000000ff
        /*0410*/ 	.word	0x00000000
        /*0414*/ 	.short	0x010a
        /*0416*/ 	.byte	0x04
	.zero		1


	//   ....[47]....
        /*0418*/ 	.word	0x000026a0
        /*041c*/ 	.word	0x000000ff
        /*0420*/ 	.word	0x00000000
        /*0424*/ 	.short	0x010a
        /*0426*/ 	.byte	0x04
	.zero		1


	//   ....[48]....
        /*0428*/ 	.word	0x00002730
        /*042c*/ 	.word	0x000000ff
        /*0430*/ 	.word	0x00000000
        /*0434*/ 	.short	0x010a
        /*0436*/ 	.byte	0x04
	.zero		1


	//   ....[49]....
        /*0438*/ 	.word	0x000027d0
        /*043c*/ 	.word	0x00000000
        /*0440*/ 	.word	0x00000000
        /*0444*/ 	.short	0x010a
        /*0446*/ 	.byte	0xff
	.zero		1


	//   ....[50]....
        /*0448*/ 	.word	0x00002900
        /*044c*/ 	.word	0x00000000
        /*0450*/ 	.word	0x000000f0
        /*0454*/ 	.short	0x010a
        /*0456*/ 	.byte	0xff
	.zero		1


	//   ....[51]....
        /*0458*/ 	.word	0x00002970
        /*045c*/ 	.word	0x00000004
        /*0460*/ 	.word	0x00000000
        /*0464*/ 	.short	0x0101
        /*0466*/ 	.byte	0xff
	.zero		1


	//   ....[52]....
        /*0468*/ 	.word	0x00002990
        /*046c*/ 	.word	0x000000ff
        /*0470*/ 	.word	0x000000a0
        /*0474*/ 	.short	0x010a
        /*0476*/ 	.byte	0x05
	.zero		1


	//   ....[53]....
        /*0478*/ 	.word	0x00002ab0
        /*047c*/ 	.word	0x00000000
        /*0480*/ 	.word	0x00000090
        /*0484*/ 	.short	0x010a
        /*0486*/ 	.byte	0xff
	.zero		1


	//   ....[54]....
        /*0488*/ 	.word	0x00002bb0
        /*048c*/ 	.word	0x00000000
        /*0490*/ 	.word	0x00000000
        /*0494*/ 	.short	0x0101
        /*0496*/ 	.byte	0xff
	.zero		1


	//   ....[55]....
        /*0498*/ 	.word	0x00002c40
        /*049c*/ 	.word	0x000000ff
        /*04a0*/ 	.word	0x000000a0
        /*04a4*/ 	.short	0x0106
        /*04a6*/ 	.byte	0x05
	.zero		1


	//   ....[56]....
        /*04a8*/ 	.word	0x00002c60
        /*04ac*/ 	.word	0x000000ff
        /*04b0*/ 	.word	0x000000a0
        /*04b4*/ 	.short	0x010a
        /*04b6*/ 	.byte	0x05
	.zero		1


	//   ....[57]....
        /*04b8*/ 	.word	0x00002cf0
        /*04bc*/ 	.word	0x000000ff
        /*04c0*/ 	.word	0x000000a0
        /*04c4*/ 	.short	0x0106
        /*04c6*/ 	.byte	0x04
	.zero		1


	//   ....[58]....
        /*04c8*/ 	.word	0x00002d30
        /*04cc*/ 	.word	0x00000000
        /*04d0*/ 	.word	0x000000a0
        /*04d4*/ 	.short	0x010a
        /*04d6*/ 	.byte	0xff
	.zero		1


	//   ....[59]....
        /*04d8*/ 	.word	0x00002f70
        /*04dc*/ 	.word	0x000000ff
        /*04e0*/ 	.word	0x00000008
        /*04e4*/ 	.short	0x010a
        /*04e6*/ 	.byte	0x06
	.zero		1


	//   ....[60]....
        /*04e8*/ 	.word	0x00002f90
        /*04ec*/ 	.word	0x000000ff
        /*04f0*/ 	.word	0x00000008
        /*04f4*/ 	.short	0x010a
        /*04f6*/ 	.byte	0x06
	.zero		1


	//   ....[61]....
        /*04f8*/ 	.word	0x00003120
        /*04fc*/ 	.word	0x000000ff
        /*0500*/ 	.word	0x00000008
        /*0504*/ 	.short	0x010a
        /*0506*/ 	.byte	0x06
	.zero		1


	//   ....[62]....
        /*0508*/ 	.word	0x00003140
        /*050c*/ 	.word	0x000000ff
        /*0510*/ 	.word	0x00000008
        /*0514*/ 	.short	0x010a
        /*0516*/ 	.byte	0x06
	.zero		1


	//   ....[63]....
        /*0518*/ 	.word	0x00003200
        /*051c*/ 	.word	0x000000ff
        /*0520*/ 	.word	0x00000000
        /*0524*/ 	.short	0x0101
        /*0526*/ 	.byte	0x07
	.zero		1


	//   ....[64]....
        /*0528*/ 	.word	0x00003530
        /*052c*/ 	.word	0x00000000
        /*0530*/ 	.word	0x00000090
        /*0534*/ 	.short	0x010a
        /*0536*/ 	.byte	0xff
	.zero		1


	//   ....[65]....
        /*0538*/ 	.word	0x000035f0
        /*053c*/ 	.word	0x00000000
        /*0540*/ 	.word	0x00000000
        /*0544*/ 	.short	0x0101
        /*0546*/ 	.byte	0xff
	.zero		1


	//   ....[66]....
        /*0548*/ 	.word	0x000036b0
        /*054c*/ 	.word	0x000000ff
        /*0550*/ 	.word	0x00000000
        /*0554*/ 	.short	0x010a
        /*0556*/ 	.byte	0x08
	.zero		1


	//   ....[67]....
        /*0558*/ 	.word	0x000036c0
        /*055c*/ 	.word	0x000000ff
        /*0560*/ 	.word	0x000000d0
        /*0564*/ 	.short	0x010a
        /*0566*/ 	.byte	0x09
	.zero		1


	//   ....[68]....
        /*0568*/ 	.word	0x00003770
        /*056c*/ 	.word	0x000000ff
        /*0570*/ 	.word	0x00000000
        /*0574*/ 	.short	0x010a
        /*0576*/ 	.byte	0x08
	.zero		1


	//   ....[69]....
        /*0578*/ 	.word	0x000038a0
        /*057c*/ 	.word	0x000000ff
        /*0580*/ 	.word	0x00000000
        /*0584*/ 	.short	0x010a
        /*0586*/ 	.byte	0x1e
	.zero		1


	//   ....[70]....
        /*0588*/ 	.word	0x00003ba0
        /*058c*/ 	.word	0x000000ff
        /*0590*/ 	.word	0x00000000
        /*0594*/ 	.short	0x010a
        /*0596*/ 	.byte	0x08
	.zero		1


	//   ....[71]....
        /*0598*/ 	.word	0x00003c30
        /*059c*/ 	.word	0x000000ff
        /*05a0*/ 	.word	0x00000000
        /*05a4*/ 	.short	0x010a
        /*05a6*/ 	.byte	0x08
	.zero		1


	//   ....[72]....
        /*05a8*/ 	.word	0x00003cc0
        /*05ac*/ 	.word	0x000000ff
        /*05b0*/ 	.word	0x00000000
        /*05b4*/ 	.short	0x010a
        /*05b6*/ 	.byte	0x08
	.zero		1


	//   ....[73]....
        /*05b8*/ 	.word	0x00003d60
        /*05bc*/ 	.word	0x00000000
        /*05c0*/ 	.word	0x00000000
        /*05c4*/ 	.short	0x010a
        /*05c6*/ 	.byte	0xff
	.zero		1


	//   ....[74]....
        /*05c8*/ 	.word	0x00003da0
        /*05cc*/ 	.word	0x00000000
        /*05d0*/ 	.word	0x00000000
        /*05d4*/ 	.short	0x010a
        /*05d6*/ 	.byte	0xff
	.zero		1


	//   ....[75]....
        /*05d8*/ 	.word	0x00003e10
        /*05dc*/ 	.word	0x000000ff
        /*05e0*/ 	.word	0x00000000
        /*05e4*/ 	.short	0x0101
        /*05e6*/ 	.byte	0x05
	.zero		1


	//   ....[76]....
        /*05e8*/ 	.word	0x00003e50
        /*05ec*/ 	.word	0x000000ff
        /*05f0*/ 	.word	0x00000110
        /*05f4*/ 	.short	0x010a
        /*05f6*/ 	.byte	0x07
	.zero		1


	//   ....[77]....
        /*05f8*/ 	.word	0x00003ea0
        /*05fc*/ 	.word	0x000000ff
        /*0600*/ 	.word	0x00000000
        /*0604*/ 	.short	0x0101
        /*0606*/ 	.byte	0x05
	.zero		1


	//   ....[78]....
        /*0608*/ 	.word	0x000042f0
        /*060c*/ 	.word	0x00000000
        /*0610*/ 	.word	0x00000090
        /*0614*/ 	.short	0x010a
        /*0616*/ 	.byte	0xff
	.zero		1


	//   ....[79]....
        /*0618*/ 	.word	0x000043b0
        /*061c*/ 	.word	0x00000000
        /*0620*/ 	.word	0x00000000
        /*0624*/ 	.short	0x0101
        /*0626*/ 	.byte	0xff
	.zero		1


	//   ....[80]....
        /*0628*/ 	.word	0x000046d0
        /*062c*/ 	.word	0x000000ff
        /*0630*/ 	.word	0x00000088
        /*0634*/ 	.short	0x010a
        /*0636*/ 	.byte	0x07
	.zero		1


	//   ....[81]....
        /*0638*/ 	.word	0x000048c0
        /*063c*/ 	.word	0x000000ff
        /*0640*/ 	.word	0x00000060
        /*0644*/ 	.short	0x010a
        /*0646*/ 	.byte	0x07
	.zero		1


	//   ....[82]....
        /*0648*/ 	.word	0x00004ab0
        /*064c*/ 	.word	0x000000ff
        /*0650*/ 	.word	0x00000040
        /*0654*/ 	.short	0x010b
        /*0656*/ 	.byte	0x07
	.zero		1


	//   ....[83]....
        /*0658*/ 	.word	0x00004ac0
        /*065c*/ 	.word	0x000000ff
        /*0660*/ 	.word	0x00000000
        /*0664*/ 	.short	0x0101
        /*0666*/ 	.byte	0x0e
	.zero		1


	//   ....[84]....
        /*0668*/ 	.word	0x00004ae0
        /*066c*/ 	.word	0x000000ff
        /*0670*/ 	.word	0x00000068
        /*0674*/ 	.short	0x010a
        /*0676*/ 	.byte	0x07
	.zero		1


	//   ....[85]....
        /*0678*/ 	.word	0x00004c90
        /*067c*/ 	.word	0x000000ff
        /*0680*/ 	.word	0x00000048
        /*0684*/ 	.short	0x010b
        /*0686*/ 	.byte	0x07
	.zero		1


	//   ....[86]....
        /*0688*/ 	.word	0x00004ca0
        /*068c*/ 	.word	0x000000ff
        /*0690*/ 	.word	0x00000000
        /*0694*/ 	.short	0x0101
        /*0696*/ 	.byte	0x0e
	.zero		1


	//   ....[87]....
        /*0698*/ 	.word	0x00004cb0
        /*069c*/ 	.word	0x000000ff
        /*06a0*/ 	.word	0x00000070
        /*06a4*/ 	.short	0x010a
        /*06a6*/ 	.byte	0x07
	.zero		1


	//   ....[88]....
        /*06a8*/ 	.word	0x00004ee0
        /*06ac*/ 	.word	0x000000ff
        /*06b0*/ 	.word	0x00000050
        /*06b4*/ 	.short	0x010b
        /*06b6*/ 	.byte	0x07
	.zero		1


	//   ....[89]....
        /*06b8*/ 	.word	0x00004f50
        /*06bc*/ 	.word	0x000000ff
        /*06c0*/ 	.word	0x00000000
        /*06c4*/ 	.short	0x0101
        /*06c6*/ 	.byte	0x0e
	.zero		1


	//   ....[90]....
        /*06c8*/ 	.word	0x00004f90
        /*06cc*/ 	.word	0x000000ff
        /*06d0*/ 	.word	0x00000078
        /*06d4*/ 	.short	0x010a
        /*06d6*/ 	.byte	0x07
	.zero		1


	//   ....[91]....
        /*06d8*/ 	.word	0x000051c0
        /*06dc*/ 	.word	0x000000ff
        /*06e0*/ 	.word	0x00000058
        /*06e4*/ 	.short	0x010b
        /*06e6*/ 	.byte	0x07
	.zero		1


	//   ....[92]....
        /*06e8*/ 	.word	0x000051e0
        /*06ec*/ 	.word	0x000000ff
        /*06f0*/ 	.word	0x00000000
        /*06f4*/ 	.short	0x0101
        /*06f6*/ 	.byte	0x0d
	.zero		1


	//   ....[93]....
        /*06f8*/ 	.word	0x00005210
        /*06fc*/ 	.word	0x000000ff
        /*0700*/ 	.word	0x00000060
        /*0704*/ 	.short	0x010a
        /*0706*/ 	.byte	0x07
	.zero		1


	//   ....[94]....
        /*0708*/ 	.word	0x00005230
        /*070c*/ 	.word	0x000000ff
        /*0710*/ 	.word	0x00000068
        /*0714*/ 	.short	0x010a
        /*0716*/ 	.byte	0x07
	.zero		1


	//   ....[95]....
        /*0718*/ 	.word	0x00005250
        /*071c*/ 	.word	0x000000ff
        /*0720*/ 	.word	0x00000070
        /*0724*/ 	.short	0x010a
        /*0726*/ 	.byte	0x07
	.zero		1


	//   ....[96]....
        /*0728*/ 	.word	0x00005290
        /*072c*/ 	.word	0x00000000
        /*0730*/ 	.word	0x00000078
        /*0734*/ 	.short	0x010a
        /*0736*/ 	.byte	0xff
	.zero		1


	//   ....[97]....
        /*0738*/ 	.word	0x000055e0
        /*073c*/ 	.word	0x00000000
        /*0740*/ 	.word	0x00000090
        /*0744*/ 	.short	0x010a
        /*0746*/ 	.byte	0xff
	.zero		1


	//   ....[98]....
        /*0748*/ 	.word	0x000056f0
        /*074c*/ 	.word	0x00000000
        /*0750*/ 	.word	0x00000000
        /*0754*/ 	.short	0x0101
        /*0756*/ 	.byte	0xff
	.zero		1


	//   ....[99]....
        /*0758*/ 	.word	0x00006110
        /*075c*/ 	.word	0x000000ff
        /*0760*/ 	.word	0x00000040
        /*0764*/ 	.short	0x010a
        /*0766*/ 	.byte	0x30
	.zero		1


	//   ....[100]....
        /*0768*/ 	.word	0x00006150
        /*076c*/ 	.word	0x0000004a
        /*0770*/ 	.word	0x000000b0
        /*0774*/ 	.short	0x010a
        /*0776*/ 	.byte	0xff
	.zero		1


	//   ....[101]....
        /*0778*/ 	.word	0x00006260
        /*077c*/ 	.word	0x000000ff
        /*0780*/ 	.word	0x00000040
        /*0784*/ 	.short	0x010a
        /*0786*/ 	.byte	0x30
	.zero		1


	//   ....[102]....
        /*0788*/ 	.word	0x00006330
        /*078c*/ 	.word	0x0000004a
        /*0790*/ 	.word	0x000000b0
        /*0794*/ 	.short	0x010a
        /*0796*/ 	.byte	0xff
	.zero		1


	//   ....[103]....
        /*0798*/ 	.word	0x00006ae0
        /*079c*/ 	.word	0x00000000
        /*07a0*/ 	.word	0x00000000
        /*07a4*/ 	.short	0x0101
        /*07a6*/ 	.byte	0xff
	.zero		1


	//   ....[104]....
        /*07a8*/ 	.word	0x00006af0
        /*07ac*/ 	.word	0x00000003
        /*07b0*/ 	.word	0x00000040
        /*07b4*/ 	.short	0x010a
        /*07b6*/ 	.byte	0xff
	.zero		1


	//   ....[105]....
        /*07b8*/ 	.word	0x00006bb0
        /*07bc*/ 	.word	0x00000003
        /*07c0*/ 	.word	0x00000040
        /*07c4*/ 	.short	0x010a
        /*07c6*/ 	.byte	0xff
	.zero		1


	//   ....[106]....
        /*07c8*/ 	.word	0x000073a0
        /*07cc*/ 	.word	0x00000052
        /*07d0*/ 	.word	0x00000000
        /*07d4*/ 	.short	0x0101
        /*07d6*/ 	.byte	0xff
	.zero		1


	//   ....[107]....
        /*07d8*/ 	.word	0x000073c0
        /*07dc*/ 	.word	0x00000053
        /*07e0*/ 	.word	0x00000040
        /*07e4*/ 	.short	0x010a
        /*07e6*/ 	.byte	0xff
	.zero		1


	//   ....[108]....
        /*07e8*/ 	.word	0x00007470
        /*07ec*/ 	.word	0x00000053
        /*07f0*/ 	.word	0x00000040
        /*07f4*/ 	.short	0x010a
        /*07f6*/ 	.byte	0xff
	.zero		1


	//   ....[109]....
        /*07f8*/ 	.word	0x00007c60
        /*07fc*/ 	.word	0x00000052
        /*0800*/ 	.word	0x00000000
        /*0804*/ 	.short	0x0101
        /*0806*/ 	.byte	0xff
	.zero		1


	//   ....[110]....
        /*0808*/ 	.word	0x00007c80
        /*080c*/ 	.word	0x00000058
        /*0810*/ 	.word	0x00000040
        /*0814*/ 	.short	0x010a
        /*0816*/ 	.byte	0xff
	.zero		1


	//   ....[111]....
        /*0818*/ 	.word	0x00007d30
        /*081c*/ 	.word	0x00000058
        /*0820*/ 	.word	0x00000040
        /*0824*/ 	.short	0x010a
        /*0826*/ 	.byte	0xff
	.zero		1


	//   ....[112]....
        /*0828*/ 	.word	0x00007fe0
        /*082c*/ 	.word	0x0000004a
        /*0830*/ 	.word	0x00000000
        /*0834*/ 	.short	0x0101
        /*0836*/ 	.byte	0xff
	.zero		1


	//   ....[113]....
        /*0838*/ 	.word	0x00008570
        /*083c*/ 	.word	0x00000002
        /*0840*/ 	.word	0x00000000
        /*0844*/ 	.short	0x0101
        /*0846*/ 	.byte	0xff
	.zero		1


	//   ....[114]....
        /*0848*/ 	.word	0x000087e0
        /*084c*/ 	.word	0x000000ff
        /*0850*/ 	.word	0x00000000
        /*0854*/ 	.short	0x0101
        /*0856*/ 	.byte	0x04
	.zero		1


	//   ....[115]....
        /*0858*/ 	.word	0x00008800
        /*085c*/ 	.word	0x00000003
        /*0860*/ 	.word	0x00000100
        /*0864*/ 	.short	0x010a
        /*0866*/ 	.byte	0xff
	.zero		1


	//   ....[116]....
        /*0868*/ 	.word	0x00008860
        /*086c*/ 	.word	0x00000002
        /*0870*/ 	.word	0x00000020
        /*0874*/ 	.short	0x010a
        /*0876*/ 	.byte	0xff
	.zero		1


	//   ....[117]....
        /*0878*/ 	.word	0x000088c0
        /*087c*/ 	.word	0x00000002
        /*0880*/ 	.word	0x00000020
        /*0884*/ 	.short	0x010a
        /*0886*/ 	.byte	0xff
	.zero		1


	//   ....[118]....
        /*0888*/ 	.word	0x00008910
        /*088c*/ 	.word	0x00000002
        /*0890*/ 	.word	0x00000090
        /*0894*/ 	.short	0x010a
        /*0896*/ 	.byte	0xff
	.zero		1


	//   ....[119]....
        /*0898*/ 	.word	0x00008970
        /*089c*/ 	.word	0x00000000
        /*08a0*/ 	.word	0x00000000
        /*08a4*/ 	.short	0x010a
        /*08a6*/ 	.byte	0xff
	.zero		1


	//   ....[120]....
        /*08a8*/ 	.word	0x000089d0
        /*08ac*/ 	.word	0x00000000
        /*08b0*/ 	.word	0x00000000
        /*08b4*/ 	.short	0x010a
        /*08b6*/ 	.byte	0xff
	.zero		1


	//   ....[121]....
        /*08b8*/ 	.word	0x00008a30
        /*08bc*/ 	.word	0x00000000
        /*08c0*/ 	.word	0x00000000
        /*08c4*/ 	.short	0x010a
        /*08c6*/ 	.byte	0xff
	.zero		1


	//   ....[122]....
        /*08c8*/ 	.word	0x00008a80
        /*08cc*/ 	.word	0x00000000
        /*08d0*/ 	.word	0x000000f0
        /*08d4*/ 	.short	0x010a
        /*08d6*/ 	.byte	0xff
	.zero		1


	//   ....[123]....
        /*08d8*/ 	.word	0x00008ae0
        /*08dc*/ 	.word	0x00000000
        /*08e0*/ 	.word	0x000000a0
        /*08e4*/ 	.short	0x010a
        /*08e6*/ 	.byte	0xff
	.zero		1


	//   ....[124]....
        /*08e8*/ 	.word	0x00008b30
        /*08ec*/ 	.word	0x00000000
        /*08f0*/ 	.word	0x00000090
        /*08f4*/ 	.short	0x010a
        /*08f6*/ 	.byte	0xff
	.zero		1


	//   ....[125]....
        /*08f8*/ 	.word	0x00008b90
        /*08fc*/ 	.word	0x00000000
        /*0900*/ 	.word	0x000000a0
        /*0904*/ 	.short	0x010a
        /*0906*/ 	.byte	0xff
	.zero		1


	//   ....[126]....
        /*0908*/ 	.word	0x00008bf0
        /*090c*/ 	.word	0x00000004
        /*0910*/ 	.word	0x00000008
        /*0914*/ 	.short	0x010a
        /*0916*/ 	.byte	0xff
	.zero		1


	//   ....[127]....
        /*0918*/ 	.word	0x00008cd0
        /*091c*/ 	.word	0x00000002
        /*0920*/ 	.word	0x00000008
        /*0924*/ 	.short	0x010a
        /*0926*/ 	.byte	0xff
	.zero		1


	//   ....[128]....
        /*0928*/ 	.word	0x00008d20
        /*092c*/ 	.word	0x00000000
        /*0930*/ 	.word	0x00000090
        /*0934*/ 	.short	0x010a
        /*0936*/ 	.byte	0xff
	.zero		1


	//   ....[129]....
        /*0938*/ 	.word	0x00008d80
        /*093c*/ 	.word	0x00000000
        /*0940*/ 	.word	0x000000d0
        /*0944*/ 	.short	0x010a
        /*0946*/ 	.byte	0xff
	.zero		1


	//   ....[130]....
        /*0948*/ 	.word	0x00008de0
        /*094c*/ 	.word	0x00000000
        /*0950*/ 	.word	0x00000000
        /*0954*/ 	.short	0x010a
        /*0956*/ 	.byte	0xff
	.zero		1


	//   ....[131]....
        /*0958*/ 	.word	0x00008e40
        /*095c*/ 	.word	0x00000000
        /*0960*/ 	.word	0x00000000
        /*0964*/ 	.short	0x010a
        /*0966*/ 	.byte	0xff
	.zero		1


	//   ....[132]....
        /*0968*/ 	.word	0x00008ea0
        /*096c*/ 	.word	0x00000000
        /*0970*/ 	.word	0x00000000
        /*0974*/ 	.short	0x010a
        /*0976*/ 	.byte	0xff
	.zero		1


	//   ....[133]....
        /*0978*/ 	.word	0x00008f00
        /*097c*/ 	.word	0x00000000
        /*0980*/ 	.word	0x00000000
        /*0984*/ 	.short	0x010a
        /*0986*/ 	.byte	0xff
	.zero		1


	//   ....[134]....
        /*0988*/ 	.word	0x00008f60
        /*098c*/ 	.word	0x00000000
        /*0990*/ 	.word	0x00000110
        /*0994*/ 	.short	0x010a
        /*0996*/ 	.byte	0xff
	.zero		1


	//   ....[135]....
        /*0998*/ 	.word	0x00008fb0
        /*099c*/ 	.word	0x00000000
        /*09a0*/ 	.word	0x00000090
        /*09a4*/ 	.short	0x010a
        /*09a6*/ 	.byte	0xff
	.zero		1


	//   ....[136]....
        /*09a8*/ 	.word	0x00009010
        /*09ac*/ 	.word	0x00000000
        /*09b0*/ 	.word	0x00000088
        /*09b4*/ 	.short	0x010a
        /*09b6*/ 	.byte	0xff
	.zero		1


	//   ....[137]....
        /*09b8*/ 	.word	0x00009070
        /*09bc*/ 	.word	0x00000003
        /*09c0*/ 	.word	0x00000060
        /*09c4*/ 	.short	0x010a
        /*09c6*/ 	.byte	0xff
	.zero		1


	//   ....[138]....
        /*09c8*/ 	.word	0x000090d0
        /*09cc*/ 	.word	0x00000003
        /*09d0*/ 	.word	0x00000068
        /*09d4*/ 	.short	0x010a
        /*09d6*/ 	.byte	0xff
	.zero		1


	//   ....[139]....
        /*09d8*/ 	.word	0x00009130
        /*09dc*/ 	.word	0x00000003
        /*09e0*/ 	.word	0x00000070
        /*09e4*/ 	.short	0x010a
        /*09e6*/ 	.byte	0xff
	.zero		1


	//   ....[140]....
        /*09e8*/ 	.word	0x00009190
        /*09ec*/ 	.word	0x00000003
        /*09f0*/ 	.word	0x00000078
        /*09f4*/ 	.short	0x010a
        /*09f6*/ 	.byte	0xff
	.zero		1


	//   ....[141]....
        /*09f8*/ 	.word	0x000091f0
        /*09fc*/ 	.word	0x00000000
        /*0a00*/ 	.word	0x00000060
        /*0a04*/ 	.short	0x010a
        /*0a06*/ 	.byte	0xff
	.zero		1


	//   ....[142]....
        /*0a08*/ 	.word	0x00009250
        /*0a0c*/ 	.word	0x00000000
        /*0a10*/ 	.word	0x00000068
        /*0a14*/ 	.short	0x010a
        /*0a16*/ 	.byte	0xff
	.zero		1


	//   ....[143]....
        /*0a18*/ 	.word	0x000092b0
        /*0a1c*/ 	.word	0x00000000
        /*0a20*/ 	.word	0x00000070
        /*0a24*/ 	.short	0x010a
        /*0a26*/ 	.byte	0xff
	.zero		1


	//   ....[144]....
        /*0a28*/ 	.word	0x00009300
        /*0a2c*/ 	.word	0x00000000
        /*0a30*/ 	.word	0x00000090
        /*0a34*/ 	.short	0x010a
        /*0a36*/ 	.byte	0xff
	.zero		1


	//   ....[145]....
        /*0a38*/ 	.word	0x00009360
        /*0a3c*/ 	.word	0x00000000
        /*0a40*/ 	.word	0x00000040
        /*0a44*/ 	.short	0x010a
        /*0a46*/ 	.byte	0xff
	.zero		1


	//   ....[146]....
        /*0a48*/ 	.word	0x000093b0
        /*0a4c*/ 	.word	0x0000004a
        /*0a50*/ 	.word	0x000000b0
        /*0a54*/ 	.short	0x010a
        /*0a56*/ 	.byte	0xff
	.zero		1


	//   ....[147]....
        /*0a58*/ 	.word	0x00009400
        /*0a5c*/ 	.word	0x00000003
        /*0a60*/ 	.word	0x00000040
        /*0a64*/ 	.short	0x010a
        /*0a66*/ 	.byte	0xff
	.zero		1


	//   ....[148]....
        /*0a68*/ 	.word	0x00009450
        /*0a6c*/ 	.word	0x00000053
        /*0a70*/ 	.word	0x00000040
        /*0a74*/ 	.short	0x010a
        /*0a76*/ 	.byte	0xff
	.zero		1


	//   ....[149]....
        /*0a78*/ 	.word	0x000094a0
        /*0a7c*/ 	.word	0x00000058
        /*0a80*/ 	.word	0x00000040
        /*0a84*/ 	.short	0x010a
        /*0a86*/ 	.byte	0xff
	.zero		1


	//----- nvinfo : EIATTR_NUM_MBARRIERS
	.align		4
.L_47:
        /*0a88*/ 	.byte	0x03, 0x38
        /*0a8a*/ 	.short	0x0023


	//----- nvinfo : EIATTR_EXIT_INSTR_OFFSETS
	.align		4
        /*0a8c*/ 	.byte	0x04, 0x1c
        /*0a8e*/ 	.short	(.L_49 - .L_48)


	//   ....[0]....
.L_48:
        /*0a90*/ 	.word	0x00002800


	//   ....[1]....
        /*0a94*/ 	.word	0x00002d00


	//   ....[2]....
        /*0a98*/ 	.word	0x00002d60


	//   ....[3]....
        /*0a9c*/ 	.word	0x000040d0


	//   ....[4]....
        /*0aa0*/ 	.word	0x000052c0


	//   ....[5]....
        /*0aa4*/ 	.word	0x00005300


	//   ....[6]....
        /*0aa8*/ 	.word	0x000086d0


	//   ....[7]....
        /*0aac*/ 	.word	0x00008750


	//   ....[8]....
        /*0ab0*/ 	.word	0x00008780


	//   ....[9]....
        /*0ab4*/ 	.word	0x000087f0


	//----- nvinfo : EIATTR_MAX_THREADS
	.align		4
.L_49:
        /*0ab8*/ 	.byte	0x04, 0x05
        /*0aba*/ 	.short	(.L_51 - .L_50)
.L_50:
        /*0abc*/ 	.word	0x00000100
        /*0ac0*/ 	.word	0x00000001
        /*0ac4*/ 	.word	0x00000001


	//----- nvinfo : EIATTR_CRS_STACK_SIZE
	.align		4
.L_51:
        /*0ac8*/ 	.byte	0x04, 0x1e
        /*0aca*/ 	.short	(.L_53 - .L_52)
.L_52:
        /*0acc*/ 	.word	0x00000000


	//----- nvinfo : EIATTR_CBANK_PARAM_SIZE
	.align		4
.L_53:
        /*0ad0*/ 	.byte	0x03, 0x19
        /*0ad2*/ 	.short	0x0800


	//----- nvinfo : EIATTR_PARAM_CBANK
	.align		4
        /*0ad4*/ 	.byte	0x04, 0x0a
        /*0ad6*/ 	.short	(.L_55 - .L_54)
	.align		4
.L_54:
        /*0ad8*/ 	.word	index@(.nv.constant0._ZN7cutlass13device_kernelINS_4gemm6kernel13GemmUniversalIN4cute5tupleIJiiiiEEENS1_10collective13CollectiveMmaINS1_35MainloopSm100TmaUmmaWarpSpecializedILi4ELi2ELi4ENS5_IJNS4_1CILi2EEENSA_ILi1EEESC_EEEEENS5_IJNSA_ILi128EEESF_NSA_ILi64EEEEEENS_6half_tENS5_IJSC_llEEESI_NS5_IJlSC_lEEENS4_8TiledMMAINS4_8MMA_AtomIJNS4_26SM100_MMA_F16BF16_2x1SM_SSISI_SI_fLi128ELi128ELNS4_4UMMA5MajorE1ELSP_0ELNSO_7ScaleInE0ELSQ_0EEEEEENS4_6LayoutINS5_IJSC_SC_SC_EEENS5_IJNSA_ILi0EEESV_SV_EEEEENS5_IJNS4_10UnderscoreESY_SY_EEEEENS4_18SM100_TMA_2SM_LOADENS4_14ComposedLayoutINS4_7SwizzleILi3ELi4ELi3EEENS4_18smem_ptr_flag_bitsILi16EEENST_INS5_IJSG_NSA_ILi8EEEEEENS5_IJSC_SG_EEEEEEEvNS4_8identityES11_NS12_IS14_S16_NST_INS5_IJS17_SG_EEENS5_IJSG_SC_EEEEEEEvS1C_EENS_8epilogue10collective18CollectiveEpilogueINS1I_23Sm100TmaWarpSpecializedILi4ELi2ELi16ELb1ELb0EEEJNS5_IJSG_SF_SG_EEENS5_IJNST_ISG_SC_EENST_INS5_IJNSA_ILi16EEESB_EEES19_EEEEESI_SK_SI_SK_NS1I_6fusion15FusionCallbacksIS1M_NS1T_17LinearCombinationISI_fSI_fLNS_15FloatRoundStyleE2EEES1N_S1S_JEEENS4_5SM1004TMEM4LOAD26SM100_TMEM_LOAD_32dp32b16xENS4_13SM90_TMA_LOADENS12_INS13_ILi1ELi4ELi3EEES16_NST_INS5_IJS17_S1P_EEENS5_IJS1P_SC_EEEEEEENS4_39AutoVectorizingCopyWithAssumedAlignmentILi128EEENS4_14SM90_TMA_STOREES28_S2A_S2A_EEEvvEEEEvNT_6ParamsE)
        /*0adc*/ 	.short	0x0380
        /*0ade*/ 	.short	0x0800


	//----- nvinfo : EIATTR_SW_WAR
	.align		4
.L_55:
        /*0ae0*/ 	.byte	0x04, 0x36
        /*0ae2*/ 	.short	(.L_57 - .L_56)
.L_56:
        /*0ae4*/ 	.word	0x00000008
.L_57:


//--------------------- .nv.callgraph             --------------------------
	.section	.nv.callgraph,"",@"SHT_CUDA_CALLGRAPH"
	.align	4
	.sectionentsize	8
	.align		4
        /*0000*/ 	.word	0x00000000
	.align		4
        /*0004*/ 	.word	0xffffffff
	.align		4
        /*0008*/ 	.word	index@(_ZN7cutlass13device_kernelINS_4gemm6kernel13GemmUniversalIN4cute5tupleIJiiiiEEENS1_10collective13CollectiveMmaINS1_35MainloopSm100TmaUmmaWarpSpecializedILi4ELi2ELi4ENS5_IJNS4_1CILi2EEENSA_ILi1EEESC_EEEEENS5_IJNSA_ILi128EEESF_NSA_ILi64EEEEEENS_6half_tENS5_IJSC_llEEESI_NS5_IJlSC_lEEENS4_8TiledMMAINS4_8MMA_AtomIJNS4_26SM100_MMA_F16BF16_2x1SM_SSISI_SI_fLi128ELi128ELNS4_4UMMA5MajorE1ELSP_0ELNSO_7ScaleInE0ELSQ_0EEEEEENS4_6LayoutINS5_IJSC_SC_SC_EEENS5_IJNSA_ILi0EEESV_SV_EEEEENS5_IJNS4_10UnderscoreESY_SY_EEEEENS4_18SM100_TMA_2SM_LOADENS4_14ComposedLayoutINS4_7SwizzleILi3ELi4ELi3EEENS4_18smem_ptr_flag_bitsILi16EEENST_INS5_IJSG_NSA_ILi8EEEEEENS5_IJSC_SG_EEEEEEEvNS4_8identityES11_NS12_IS14_S16_NST_INS5_IJS17_SG_EEENS5_IJSG_SC_EEEEEEEvS1C_EENS_8epilogue10collective18CollectiveEpilogueINS1I_23Sm100TmaWarpSpecializedILi4ELi2ELi16ELb1ELb0EEEJNS5_IJSG_SF_SG_EEENS5_IJNST_ISG_SC_EENST_INS5_IJNSA_ILi16EEESB_EEES19_EEEEESI_SK_SI_SK_NS1I_6fusion15FusionCallbacksIS1M_NS1T_17LinearCombinationISI_fSI_fLNS_15FloatRoundStyleE2EEES1N_S1S_JEEENS4_5SM1004TMEM4LOAD26SM100_TMEM_LOAD_32dp32b16xENS4_13SM90_TMA_LOADENS12_INS13_ILi1ELi4ELi3EEES16_NST_INS5_IJS17_S1P_EEENS5_IJS1P_SC_EEEEEEENS4_39AutoVectorizingCopyWithAssumedAlignmentILi128EEENS4_14SM90_TMA_STOREES28_S2A_S2A_EEEvvEEEEvNT_6ParamsE)
	.align		4
        /*000c*/ 	.word	index@(__assertfail)
	.align		4
        /*0010*/ 	.word	0x00000000
	.align		4
        /*0014*/ 	.word	0xfffffffe
	.align		4
        /*0018*/ 	.word	0x00000000
	.align		4
        /*001c*/ 	.word	0xfffffffd
	.align		4
        /*0020*/ 	.word	0x00000000
	.align		4
        /*0024*/ 	.word	0xfffffffc


//--------------------- .nv.constant4             --------------------------
	.section	.nv.constant4,"a",@progbits
	.align	8
	.align		8
.nv.constant4:
        /*0000*/ 	.dword	__assertfail
	.align		8
        /*0008*/ 	.dword	__unnamed_1
	.align		8
        /*0010*/ 	.dword	__unnamed_2
	.align		8
        /*0018*/ 	.dword	_ZN40_INTERNAL_781064bb_4_k_cu_81ab6c50_283104cuda3std3__45__cpo5beginE
	.align		8
        /*0020*/ 	.dword	_ZN40_INTERNAL_781064bb_4_k_cu_81ab6c50_283104cuda3std3__45__cpo3endE
	.align		8
        /*0028*/ 	.dword	_ZN40_INTERNAL_781064bb_4_k_cu_81ab6c50_283104cuda3std3__45__cpo6cbeginE
	.align		8
        /*0030*/ 	.dword	_ZN40_INTERNAL_781064bb_4_k_cu_81ab6c50_283104cuda3std3__45__cpo4cendE
	.align		8
        /*0038*/ 	.dword	_ZN40_INTERNAL_781064bb_4_k_cu_81ab6c50_283104cuda3std3__442_GLOBAL__N__781064bb_4_k_cu_81ab6c50_283106ignoreE
	.align		8
        /*0040*/ 	.dword	_ZN40_INTERNAL_781064bb_4_k_cu_81ab6c50_283104cuda3std3__419piecewise_constructE
	.align		8
        /*0048*/ 	.dword	_ZN40_INTERNAL_781064bb_4_k_cu_81ab6c50_283104cuda3std3__48in_placeE
	.align		8
        /*0050*/ 	.dword	_ZN40_INTERNAL_781064bb_4_k_cu_81ab6c50_283104cuda3std6ranges3__45__cpo4swapE
	.align		8
        /*0058*/ 	.dword	_ZN40_INTERNAL_781064bb_4_k_cu_81ab6c50_283104cuda3std6ranges3__45__cpo9iter_moveE
	.align		8
        /*0060*/ 	.dword	_ZN40_INTERNAL_781064bb_4_k_cu_81ab6c50_283104cute7productE
	.align		8
        /*0068*/ 	.dword	_ZN40_INTERNAL_781064bb_4_k_cu_81ab6c50_283104cute1_E
	.align		8
        /*0070*/ 	.dword	$str$25
	.align		8
        /*0078*/ 	.dword	$str$26
	.align		8
        /*0080*/ 	.dword	$str$27
	.align		8
        /*0088*/ 	.dword	$str$28


//--------------------- .text._ZN7cutlass13device_kernelINS_4gemm6kernel13GemmUniversalIN4cute5tupleIJiiiiEEENS1_10collective13CollectiveMmaINS1_35MainloopSm100TmaUmmaWarpSpecializedILi4ELi2ELi4ENS5_IJNS4_1CILi2EEENSA_ILi1EEESC_EEEEENS5_IJNSA_ILi128EEESF_NSA_ILi64EEEEEENS_6half_tENS5_IJSC_llEEESI_NS5_IJlSC_lEEENS4_8TiledMMAINS4_8MMA_AtomIJNS4_26SM100_MMA_F16BF16_2x1SM_SSISI_SI_fLi128ELi128ELNS4_4UMMA5MajorE1ELSP_0ELNSO_7ScaleInE0ELSQ_0EEEEEENS4_6LayoutINS5_IJSC_SC_SC_EEENS5_IJNSA_ILi0EEESV_SV_EEEEENS5_IJNS4_10UnderscoreESY_SY_EEEEENS4_18SM100_TMA_2SM_LOADENS4_14ComposedLayoutINS4_7SwizzleILi3ELi4ELi3EEENS4_18smem_ptr_flag_bitsILi16EEENST_INS5_IJSG_NSA_ILi8EEEEEENS5_IJSC_SG_EEEEEEEvNS4_8identityES11_NS12_IS14_S16_NST_INS5_IJS17_SG_EEENS5_IJSG_SC_EEEEEEEvS1C_EENS_8epilogue10collective18CollectiveEpilogueINS1I_23Sm100TmaWarpSpecializedILi4ELi2ELi16ELb1ELb0EEEJNS5_IJSG_SF_SG_EEENS5_IJNST_ISG_SC_EENST_INS5_IJNSA_ILi16EEESB_EEES19_EEEEESI_SK_SI_SK_NS1I_6fusion15FusionCallbacksIS1M_NS1T_17LinearCombinationISI_fSI_fLNS_15FloatRoundStyleE2EEES1N_S1S_JEEENS4_5SM1004TMEM4LOAD26SM100_TMEM_LOAD_32dp32b16xENS4_13SM90_TMA_LOADENS12_INS13_ILi1ELi4ELi3EEES16_NST_INS5_IJS17_S1P_EEENS5_IJS1P_SC_EEEEEEENS4_39AutoVectorizingCopyWithAssumedAlignmentILi128EEENS4_14SM90_TMA_STOREES28_S2A_S2A_EEEvvEEEEvNT_6ParamsE --------------------------
	.section	.text._ZN7cutlass13device_kernelINS_4gemm6kernel13GemmUniversalIN4cute5tupleIJiiiiEEENS1_10collective13CollectiveMmaINS1_35MainloopSm100TmaUmmaWarpSpecializedILi4ELi2ELi4ENS5_IJNS4_1CILi2EEENSA_ILi1EEESC_EEEEENS5_IJNSA_ILi128EEESF_NSA_ILi64EEEEEENS_6half_tENS5_IJSC_llEEESI_NS5_IJlSC_lEEENS4_8TiledMMAINS4_8MMA_AtomIJNS4_26SM100_MMA_F16BF16_2x1SM_SSISI_SI_fLi128ELi128ELNS4_4UMMA5MajorE1ELSP_0ELNSO_7ScaleInE0ELSQ_0EEEEEENS4_6LayoutINS5_IJSC_SC_SC_EEENS5_IJNSA_ILi0EEESV_SV_EEEEENS5_IJNS4_10UnderscoreESY_SY_EEEEENS4_18SM100_TMA_2SM_LOADENS4_14ComposedLayoutINS4_7SwizzleILi3ELi4ELi3EEENS4_18smem_ptr_flag_bitsILi16EEENST_INS5_IJSG_NSA_ILi8EEEEEENS5_IJSC_SG_EEEEEEEvNS4_8identityES11_NS12_IS14_S16_NST_INS5_IJS17_SG_EEENS5_IJSG_SC_EEEEEEEvS1C_EENS_8epilogue10collective18CollectiveEpilogueINS1I_23Sm100TmaWarpSpecializedILi4ELi2ELi16ELb1ELb0EEEJNS5_IJSG_SF_SG_EEENS5_IJNST_ISG_SC_EENST_INS5_IJNSA_ILi16EEESB_EEES19_EEEEESI_SK_SI_SK_NS1I_6fusion15FusionCallbacksIS1M_NS1T_17LinearCombinationISI_fSI_fLNS_15FloatRoundStyleE2EEES1N_S1S_JEEENS4_5SM1004TMEM4LOAD26SM100_TMEM_LOAD_32dp32b16xENS4_13SM90_TMA_LOADENS12_INS13_ILi1ELi4ELi3EEES16_NST_INS5_IJS17_S1P_EEENS5_IJS1P_SC_EEEEEEENS4_39AutoVectorizingCopyWithAssumedAlignmentILi128EEENS4_14SM90_TMA_STOREES28_S2A_S2A_EEEvvEEEEvNT_6ParamsE,"ax",@progbits
	.align	128
.text._ZN7cutlass13device_kernelINS_4gemm6kernel13GemmUniversalIN4cute5tupleIJiiiiEEENS1_10collective13CollectiveMmaINS1_35MainloopSm100TmaUmmaWarpSpecializedILi4ELi2ELi4ENS5_IJNS4_1CILi2EEENSA_ILi1EEESC_EEEEENS5_IJNSA_ILi128EEESF_NSA_ILi64EEEEEENS_6half_tENS5_IJSC_llEEESI_NS5_IJlSC_lEEENS4_8TiledMMAINS4_8MMA_AtomIJNS4_26SM100_MMA_F16BF16_2x1SM_SSISI_SI_fLi128ELi128ELNS4_4UMMA5MajorE1ELSP_0ELNSO_7ScaleInE0ELSQ_0EEEEEENS4_6LayoutINS5_IJSC_SC_SC_EEENS5_IJNSA_ILi0EEESV_SV_EEEEENS5_IJNS4_10UnderscoreESY_SY_EEEEENS4_18SM100_TMA_2SM_LOADENS4_14ComposedLayoutINS4_7SwizzleILi3ELi4ELi3EEENS4_18smem_ptr_flag_bitsILi16EEENST_INS5_IJSG_NSA_ILi8EEEEEENS5_IJSC_SG_EEEEEEEvNS4_8identityES11_NS12_IS14_S16_NST_INS5_IJS17_SG_EEENS5_IJSG_SC_EEEEEEEvS1C_EENS_8epilogue10collective18CollectiveEpilogueINS1I_23Sm100TmaWarpSpecializedILi4ELi2ELi16ELb1ELb0EEEJNS5_IJSG_SF_SG_EEENS5_IJNST_ISG_SC_EENST_INS5_IJNSA_ILi16EEESB_EEES19_EEEEESI_SK_SI_SK_NS1I_6fusion15FusionCallbacksIS1M_NS1T_17LinearCombinationISI_fSI_fLNS_15FloatRoundStyleE2EEES1N_S1S_JEEENS4_5SM1004TMEM4LOAD26SM100_TMEM_LOAD_32dp32b16xENS4_13SM90_TMA_LOADENS12_INS13_ILi1ELi4ELi3EEES16_NST_INS5_IJS17_S1P_EEENS5_IJS1P_SC_EEEEEEENS4_39AutoVectorizingCopyWithAssumedAlignmentILi128EEENS4_14SM90_TMA_STOREES28_S2A_S2A_EEEvvEEEEvNT_6ParamsE:
        .type           _ZN7cutlass13device_kernelINS_4gemm6kernel13GemmUniversalIN4cute5tupleIJiiiiEEENS1_10collective13CollectiveMmaINS1_35MainloopSm100TmaUmmaWarpSpecializedILi4ELi2ELi4ENS5_IJNS4_1CILi2EEENSA_ILi1EEESC_EEEEENS5_IJNSA_ILi128EEESF_NSA_ILi64EEEEEENS_6half_tENS5_IJSC_llEEESI_NS5_IJlSC_lEEENS4_8TiledMMAINS4_8MMA_AtomIJNS4_26SM100_MMA_F16BF16_2x1SM_SSISI_SI_fLi128ELi128ELNS4_4UMMA5MajorE1ELSP_0ELNSO_7ScaleInE0ELSQ_0EEEEEENS4_6LayoutINS5_IJSC_SC_SC_EEENS5_IJNSA_ILi0EEESV_SV_EEEEENS5_IJNS4_10UnderscoreESY_SY_EEEEENS4_18SM100_TMA_2SM_LOADENS4_14ComposedLayoutINS4_7SwizzleILi3ELi4ELi3EEENS4_18smem_ptr_flag_bitsILi16EEENST_INS5_IJSG_NSA_ILi8EEEEEENS5_IJSC_SG_EEEEEEEvNS4_8identityES11_NS12_IS14_S16_NST_INS5_IJS17_SG_EEENS5_IJSG_SC_EEEEEEEvS1C_EENS_8epilogue10collective18CollectiveEpilogueINS1I_23Sm100TmaWarpSpecializedILi4ELi2ELi16ELb1ELb0EEEJNS5_IJSG_SF_SG_EEENS5_IJNST_ISG_SC_EENST_INS5_IJNSA_ILi16EEESB_EEES19_EEEEESI_SK_SI_SK_NS1I_6fusion15FusionCallbacksIS1M_NS1T_17LinearCombinationISI_fSI_fLNS_15FloatRoundStyleE2EEES1N_S1S_JEEENS4_5SM1004TMEM4LOAD26SM100_TMEM_LOAD_32dp32b16xENS4_13SM90_TMA_LOADENS12_INS13_ILi1ELi4ELi3EEES16_NST_INS5_IJS17_S1P_EEENS5_IJS1P_SC_EEEEEEENS4_39AutoVectorizingCopyWithAssumedAlignmentILi128EEENS4_14SM90_TMA_STOREES28_S2A_S2A_EEEvvEEEEvNT_6ParamsE,@function
        .size           _ZN7cutlass13device_kernelINS_4gemm6kernel13GemmUniversalIN4cute5tupleIJiiiiEEENS1_10collective13CollectiveMmaINS1_35MainloopSm100TmaUmmaWarpSpecializedILi4ELi2ELi4ENS5_IJNS4_1CILi2EEENSA_ILi1EEESC_EEEEENS5_IJNSA_ILi128EEESF_NSA_ILi64EEEEEENS_6half_tENS5_IJSC_llEEESI_NS5_IJlSC_lEEENS4_8TiledMMAINS4_8MMA_AtomIJNS4_26SM100_MMA_F16BF16_2x1SM_SSISI_SI_fLi128ELi128ELNS4_4UMMA5MajorE1ELSP_0ELNSO_7ScaleInE0ELSQ_0EEEEEENS4_6LayoutINS5_IJSC_SC_SC_EEENS5_IJNSA_ILi0EEESV_SV_EEEEENS5_IJNS4_10UnderscoreESY_SY_EEEEENS4_18SM100_TMA_2SM_LOADENS4_14ComposedLayoutINS4_7SwizzleILi3ELi4ELi3EEENS4_18smem_ptr_flag_bitsILi16EEENST_INS5_IJSG_NSA_ILi8EEEEEENS5_IJSC_SG_EEEEEEEvNS4_8identityES11_NS12_IS14_S16_NST_INS5_IJS17_SG_EEENS5_IJSG_SC_EEEEEEEvS1C_EENS_8epilogue10collective18CollectiveEpilogueINS1I_23Sm100TmaWarpSpecializedILi4ELi2ELi16ELb1ELb0EEEJNS5_IJSG_SF_SG_EEENS5_IJNST_ISG_SC_EENST_INS5_IJNSA_ILi16EEESB_EEES19_EEEEESI_SK_SI_SK_NS1I_6fusion15FusionCallbacksIS1M_NS1T_17LinearCombinationISI_fSI_fLNS_15FloatRoundStyleE2EEES1N_S1S_JEEENS4_5SM1004TMEM4LOAD26SM100_TMEM_LOAD_32dp32b16xENS4_13SM90_TMA_LOADENS12_INS13_ILi1ELi4ELi3EEES16_NST_INS5_IJS17_S1P_EEENS5_IJS1P_SC_EEEEEEENS4_39AutoVectorizingCopyWithAssumedAlignmentILi128EEENS4_14SM90_TMA_STOREES28_S2A_S2A_EEEvvEEEEvNT_6ParamsE,(.L_x_197 - _ZN7cutlass13device_kernelINS_4gemm6kernel13GemmUniversalIN4cute5tupleIJiiiiEEENS1_10collective13CollectiveMmaINS1_35MainloopSm100TmaUmmaWarpSpecializedILi4ELi2ELi4ENS5_IJNS4_1CILi2EEENSA_ILi1EEESC_EEEEENS5_IJNSA_ILi128EEESF_NSA_ILi64EEEEEENS_6half_tENS5_IJSC_llEEESI_NS5_IJlSC_lEEENS4_8TiledMMAINS4_8MMA_AtomIJNS4_26SM100_MMA_F16BF16_2x1SM_SSISI_SI_fLi128ELi128ELNS4_4UMMA5MajorE1ELSP_0ELNSO_7ScaleInE0ELSQ_0EEEEEENS4_6LayoutINS5_IJSC_SC_SC_EEENS5_IJNSA_ILi0EEESV_SV_EEEEENS5_IJNS4_10UnderscoreESY_SY_EEEEENS4_18SM100_TMA_2SM_LOADENS4_14ComposedLayoutINS4_7SwizzleILi3ELi4ELi3EEENS4_18smem_ptr_flag_bitsILi16EEENST_INS5_IJSG_NSA_ILi8EEEEEENS5_IJSC_SG_EEEEEEEvNS4_8identityES11_NS12_IS14_S16_NST_INS5_IJS17_SG_EEENS5_IJSG_SC_EEEEEEEvS1C_EENS_8epilogue10collective18CollectiveEpilogueINS1I_23Sm100TmaWarpSpecializedILi4ELi2ELi16ELb1ELb0EEEJNS5_IJSG_SF_SG_EEENS5_IJNST_ISG_SC_EENST_INS5_IJNSA_ILi16EEESB_EEES19_EEEEESI_SK_SI_SK_NS1I_6fusion15FusionCallbacksIS1M_NS1T_17LinearCombinationISI_fSI_fLNS_15FloatRoundStyleE2EEES1N_S1S_JEEENS4_5SM1004TMEM4LOAD26SM100_TMEM_LOAD_32dp32b16xENS4_13SM90_TMA_LOADENS12_INS13_ILi1ELi4ELi3EEES16_NST_INS5_IJS17_S1P_EEENS5_IJS1P_SC_EEEEEEENS4_39AutoVectorizingCopyWithAssumedAlignmentILi128EEENS4_14SM90_TMA_STOREES28_S2A_S2A_EEEvvEEEEvNT_6ParamsE)
        .other          _ZN7cutlass13device_kernelINS_4gemm6kernel13GemmUniversalIN4cute5tupleIJiiiiEEENS1_10collective13CollectiveMmaINS1_35MainloopSm100TmaUmmaWarpSpecializedILi4ELi2ELi4ENS5_IJNS4_1CILi2EEENSA_ILi1EEESC_EEEEENS5_IJNSA_ILi128EEESF_NSA_ILi64EEEEEENS_6half_tENS5_IJSC_llEEESI_NS5_IJlSC_lEEENS4_8TiledMMAINS4_8MMA_AtomIJNS4_26SM100_MMA_F16BF16_2x1SM_SSISI_SI_fLi128ELi128ELNS4_4UMMA5MajorE1ELSP_0ELNSO_7ScaleInE0ELSQ_0EEEEEENS4_6LayoutINS5_IJSC_SC_SC_EEENS5_IJNSA_ILi0EEESV_SV_EEEEENS5_IJNS4_10UnderscoreESY_SY_EEEEENS4_18SM100_TMA_2SM_LOADENS4_14ComposedLayoutINS4_7SwizzleILi3ELi4ELi3EEENS4_18smem_ptr_flag_bitsILi16EEENST_INS5_IJSG_NSA_ILi8EEEEEENS5_IJSC_SG_EEEEEEEvNS4_8identityES11_NS12_IS14_S16_NST_INS5_IJS17_SG_EEENS5_IJSG_SC_EEEEEEEvS1C_EENS_8epilogue10collective18CollectiveEpilogueINS1I_23Sm100TmaWarpSpecializedILi4ELi2ELi16ELb1ELb0EEEJNS5_IJSG_SF_SG_EEENS5_IJNST_ISG_SC_EENST_INS5_IJNSA_ILi16EEESB_EEES19_EEEEESI_SK_SI_SK_NS1I_6fusion15FusionCallbacksIS1M_NS1T_17LinearCombinationISI_fSI_fLNS_15FloatRoundStyleE2EEES1N_S1S_JEEENS4_5SM1004TMEM4LOAD26SM100_TMEM_LOAD_32dp32b16xENS4_13SM90_TMA_LOADENS12_INS13_ILi1ELi4ELi3EEES16_NST_INS5_IJS17_S1P_EEENS5_IJS1P_SC_EEEEEEENS4_39AutoVectorizingCopyWithAssumedAlignmentILi128EEENS4_14SM90_TMA_STOREES28_S2A_S2A_EEEvvEEEEvNT_6ParamsE,@"STO_CUDA_ENTRY STV_DEFAULT"
_ZN7cutlass13device_kernelINS_4gemm6kernel13GemmUniversalIN4cute5tupleIJiiiiEEENS1_10collective13CollectiveMmaINS1_35MainloopSm100TmaUmmaWarpSpecializedILi4ELi2ELi4ENS5_IJNS4_1CILi2EEENSA_ILi1EEESC_EEEEENS5_IJNSA_ILi128EEESF_NSA_ILi64EEEEEENS_6half_tENS5_IJSC_llEEESI_NS5_IJlSC_lEEENS4_8TiledMMAINS4_8MMA_AtomIJNS4_26SM100_MMA_F16BF16_2x1SM_SSISI_SI_fLi128ELi128ELNS4_4UMMA5MajorE1ELSP_0ELNSO_7ScaleInE0ELSQ_0EEEEEENS4_6LayoutINS5_IJSC_SC_SC_EEENS5_IJNSA_ILi0EEESV_SV_EEEEENS5_IJNS4_10UnderscoreESY_SY_EEEEENS4_18SM100_TMA_2SM_LOADENS4_14ComposedLayoutINS4_7SwizzleILi3ELi4ELi3EEENS4_18smem_ptr_flag_bitsILi16EEENST_INS5_IJSG_NSA_ILi8EEEEEENS5_IJSC_SG_EEEEEEEvNS4_8identityES11_NS12_IS14_S16_NST_INS5_IJS17_SG_EEENS5_IJSG_SC_EEEEEEEvS1C_EENS_8epilogue10collective18CollectiveEpilogueINS1I_23Sm100TmaWarpSpecializedILi4ELi2ELi16ELb1ELb0EEEJNS5_IJSG_SF_SG_EEENS5_IJNST_ISG_SC_EENST_INS5_IJNSA_ILi16EEESB_EEES19_EEEEESI_SK_SI_SK_NS1I_6fusion15FusionCallbacksIS1M_NS1T_17LinearCombinationISI_fSI_fLNS_15FloatRoundStyleE2EEES1N_S1S_JEEENS4_5SM1004TMEM4LOAD26SM100_TMEM_LOAD_32dp32b16xENS4_13SM90_TMA_LOADENS12_INS13_ILi1ELi4ELi3EEES16_NST_INS5_IJS17_S1P_EEENS5_IJS1P_SC_EEEEEEENS4_39AutoVectorizingCopyWithAssumedAlignmentILi128EEENS4_14SM90_TMA_STOREES28_S2A_S2A_EEEvvEEEEvNT_6ParamsE:
[----:B------:R-:W1:Y:S01]  /*0000*/  LDC R1, c[0x0][0x37c] ;  /* 0x0000df00ff017b82 */ /* 0x000e620000000800 */
[----:B------:R-:W2:Y:S01]  /*0010*/  S2R R72, SR_TID.X ;  /* 0x0000000000487919 */ /* 0x000ea20000002100 */
[----:B------:R-:W3:Y:S06]  /*0020*/  LDCU.64 UR6, c[0x0][0x890] ;  /* 0x00011200ff0677ac */ /* 0x000eec0008000a00 */
[----:B------:R-:W4:Y:S01]  /*0030*/  S2UR UR37, SR_CgaCtaId ;  /* 0x00000000002579c3 */ /* 0x000f220000008800 */
[----:B------:R-:W-:Y:S02]  /*0040*/  PRMT R59, RZ, 0x7610, R59 ;  /* 0x00007610ff3b7816 */ /* 0x000fe4000000003b */
[----:B------:R-:W-:Y:S01]  /*0050*/  ELECT P1, URZ, PT ;  /* 0x0000000000ff782f */ /* 0x000fe20003820000 */
[----:B------:R-:W1:Y:S01]  /*0060*/  LDCU.64 UR46, c[0x0][0x358] ;  /* 0x00006b00ff2e77ac */ /* 0x000e620008000a00 */
[----:B---3--:R-:W-:-:S04]  /*0070*/  UISETP.NE.U32.AND UP0, UPT, UR6, URZ, UPT ;  /* 0x000000ff0600728c */ /* 0x008fc8000bf05070 */
[----:B------:R-:W-:Y:S02]  /*0080*/  UISETP.NE.AND.EX UP0, UPT, UR7, URZ, UPT, UP0 ;  /* 0x000000ff0700728c */ /* 0x000fe4000bf05300 */
[----:B----4-:R-:W-:Y:S02]  /*0090*/  ULOP3.LUT UR5, UR37, 0x1, URZ, 0xc0, !UPT ;  /* 0x0000000125057892 */ /* 0x010fe4000f8ec0ff */
[----:B------:R-:W-:Y:S01]  /*00a0*/  ULOP3.LUT UR4, UR37, 0x1, URZ, 0x3c, !UPT ;  /* 0x0000000125047892 */ /* 0x000fe2000f8e3cff */
[----:B--2---:R-:W-:-:S05]  /*00b0*/  SHF.R.U32.HI R66, RZ, 0x5, R72 ;  /* 0x00000005ff427819 */ /* 0x004fca0000011648 */
[----:B------:R-:W2:Y:S02]  /*00c0*/  SHFL.IDX PT, R0, R66, RZ, 0x1f ;  /* 0x00001fff42007589 */ /* 0x000ea400000e0000 */
[----:B--2---:R-:W-:Y:S01]  /*00d0*/  R2UR UR10, R0 ;  /* 0x00000000000a72ca */ /* 0x004fe200000e0000 */
[----:B-1----:R-:W-:-:S14]  /*00e0*/  BRA.U UP0, `(.L_x_0) ;  /* 0x00000001002c7547 */ /* 0x002fdc000b800000 */
[----:B------:R-:W1:Y:S02]  /*00f0*/  LDCU.64 UR8, c[0x0][0x888] ;  /* 0x00011100ff0877ac */ /* 0x000e640008000a00 */
[----:B-1----:R-:W-:-:S04]  /*0100*/  UISETP.NE.U32.AND UP0, UPT, UR8, URZ, UPT ;  /* 0x000000ff0800728c */ /* 0x002fc8000bf05070 */
[----:B------:R-:W-:-:S09]  /*0110*/  UISETP.NE.AND.EX UP0, UPT, UR9, URZ, UPT, UP0 ;  /* 0x000000ff0900728c */ /* 0x000fd2000bf05300 */
[----:B------:R-:W-:Y:S05]  /*0120*/  BRA.U !UP0, `(.L_x_1) ;  /* 0x0000000108107547 */ /* 0x000fea000b800000 */
[----:B------:R-:W1:Y:S02]  /*0130*/  LDC.64 R2, c[0x0][0x888] ;  /* 0x00022200ff027b82 */ /* 0x000e640000000a00 */
[----:B-1----:R1:W5:Y:S01]  /*0140*/  LDG.E R35, desc[UR46][R2.64] ;  /* 0x0000002e02237981 */ /* 0x002362000c1e1900 */
[----:B------:R-:W-:Y:S01]  /*0150*/  HFMA2 R59, -RZ, RZ, 0, 5.9604644775390625e-08 ;  /* 0x00000001ff3b7431 */ /* 0x000fe200000001ff */
[----:B------:R-:W-:Y:S05]  /*0160*/  BRA `(.L_x_0) ;  /* 0x00000000000c7947 */ /* 0x000fea0003800000 */
.L_x_1:
[----:B------:R-:W1:Y:S01]  /*0170*/  LDCU UR8, c[0x0][0x880] ;  /* 0x00011000ff0877ac */ /* 0x000e620008000800 */
[----:B------:R-:W-:Y:S01]  /*0180*/  HFMA2 R59, -RZ, RZ, 0, 5.9604644775390625e-08 ;  /* 0x00000001ff3b7431 */ /* 0x000fe200000001ff */
[----:B-1----:R-:W-:-:S07]  /*0190*/  MOV R35, UR8 ;  /* 0x0000000800237c02 */ /* 0x002fce0008000f00 */
.L_x_0:
[----:B------:R-:W2:Y:S02]  /*01a0*/  LDCU.64 UR8, c[0x0][0x8b0] ;  /* 0x00011600ff0877ac */ /* 0x000ea40008000a00 */
[----:B--2---:R-:W-:-:S04]  /*01b0*/  UISETP.NE.U32.AND UP0, UPT, UR8, URZ, UPT ;  /* 0x000000ff0800728c */ /* 0x004fc8000bf05070 */
[----:B------:R-:W-:-:S09]  /*01c0*/  UISETP.NE.AND.EX UP0, UPT, UR9, URZ, UPT, UP0 ;  /* 0x000000ff0900728c */ /* 0x000fd2000bf05300 */
[----:B------:R-:W-:Y:S05]  /*01d0*/  BRA.U UP0, `(.L_x_2) ;  /* 0x0000000100247547 */ /* 0x000fea000b800000 */
[----:B------:R-:W2:Y:S02]  /*01e0*/  LDCU.64 UR8, c[0x0][0x8a8] ;  /* 0x00011500ff0877ac */ /* 0x000ea40008000a00 */
[----:B--2---:R-:W-:-:S04]  /*01f0*/  UISETP.NE.U32.AND UP0, UPT, UR8, URZ, UPT ;  /* 0x000000ff0800728c */ /* 0x004fc8000bf05070 */
[----:B------:R-:W-:-:S09]  /*0200*/  UISETP.NE.AND.EX UP0, UPT, UR9, URZ, UPT, UP0 ;  /* 0x000000ff0900728c */ /* 0x000fd2000bf05300 */
[----:B------:R-:W-:Y:S05]  /*0210*/  BRA.U !UP0, `(.L_x_3) ;  /* 0x00000001080c7547 */ /* 0x000fea000b800000 */
[----:B------:R-:W2:Y:S02]  /*0220*/  LDC.64 R32, c[0x0][0x8a8] ;  /* 0x00022a00ff207b82 */ /* 0x000ea40000000a00 */
[----:B--2---:R2:W5:Y:S01]  /*0230*/  LDG.E R32, desc[UR46][R32.64] ;  /* 0x0000002e20207981 */ /* 0x004562000c1e1900 */
[----:B------:R-:W-:Y:S05]  /*0240*/  BRA `(.L_x_2) ;  /* 0x0000000000087947 */ /* 0x000fea0003800000 */
.L_x_3:
[----:B------:R-:W2:Y:S02]  /*0250*/  LDCU UR8, c[0x0][0x8a0] ;  /* 0x00011400ff0877ac */ /* 0x000ea40008000800 */
[----:B--2---:R-:W-:Y:S02]  /*0260*/  MOV R32, UR8 ;  /* 0x0000000800207c02 */ /* 0x004fe40008000f00 */
.L_x_2:
[----:B------:R-:W-:Y:S01]  /*0270*/  IMAD.U32 R0, RZ, RZ, UR10 ;  /* 0x0000000aff007e24 */ /* 0x000fe2000f8e00ff */
[----:B------:R-:W-:Y:S04]  /*0280*/  BSSY.RECONVERGENT B0, `(.L_x_4) ;  /* 0x000000c000007945 */ /* 0x000fe80003800200 */
[C---:B------:R-:W-:Y:S02]  /*0290*/  ISETP.NE.OR P2, PT, R0.reuse, 0x1, !P1 ;  /* 0x000000010000780c */ /* 0x040fe40004f45670 */
[----:B------:R-:W-:-:S11]  /*02a0*/  ISETP.NE.OR P0, PT, R0, 0x3, !P1 ;  /* 0x000000030000780c */ /* 0x000fd60004f05670 */
[----:B------:R-:W-:Y:S05]  /*02b0*/  @P2 BRA `(.L_x_5) ;  /* 0x0000000000202947 */ /* 0x000fea0003800000 */
[----:B------:R-:W3:Y:S02]  /*02c0*/  LDCU.64 UR8, c[0x0][0x348] ;  /* 0x00006900ff0877ac */ /* 0x000ee40008000a00 */
[----:B---3--:R-:W-:Y:S02]  /*02d0*/  UIADD3 UR12, UP1, UPT, UR8, 0x80, URZ ;  /* 0x00000080080c7890 */ /* 0x008fe4000ff3e0ff */
[----:B------:R-:W-:Y:S02]  /*02e0*/  UIADD3 UR8, UP0, UPT, UR8, 0x180, URZ ;  /* 0x0000018008087890 */ /* 0x000fe4000ff1e0ff */
[----:B------:R-:W-:Y:S02]  /*02f0*/  UIADD3.X UR13, UPT, UPT, URZ, UR9, URZ, UP1, !UPT ;  /* 0x00000009ff0d7290 */ /* 0x000fe40008ffe4ff */
[----:B------:R-:W-:-:S07]  /*0300*/  UIADD3.X UR9, UPT, UPT, URZ, UR9, URZ, UP0, !UPT ;  /* 0x00000009ff097290 */ /* 0x000fce00087fe4ff */
[----:B------:R3:W-:Y:S02]  /*0310*/  UTMACCTL.PF [UR12] ;  /* 0x000000000c0079b9 */ /* 0x0007e40008040000 */
[----:B------:R3:W-:Y:S02]  /*0320*/  UTMACCTL.PF [UR8] ;  /* 0x00000000080079b9 */ /* 0x0007e40008040000 */
[----:B---3--:R-:W-:Y:S01]  /*0330*/  NOP ;  /* 0x0000000000007918 */ /* 0x008fe20000000000 */
.L_x_5:
[----:B------:R-:W-:Y:S05]  /*0340*/  BSYNC.RECONVERGENT B0 ;  /* 0x0000000000007941 */ /* 0x000fea0003800200 */
.L_x_4:
[----:B------:R-:W-:Y:S04]  /*0350*/  BSSY.RECONVERGENT B0, `(.L_x_6) ;  /* 0x000000a000007945 */ /* 0x000fe80003800200 */
        /* <DEDUP_REMOVED lines=9> */
.L_x_7:
[----:B------:R-:W-:Y:S05]  /*03f0*/  BSYNC.RECONVERGENT B0 ;  /* 0x0000000000007941 */ /* 0x000fea0003800200 */
.L_x_6:
[----:B------:R-:W3:Y:S01]  /*0400*/  LDCU.64 UR8, c[0x0][0x888] ;  /* 0x00011100ff0877ac */ /* 0x000ee20008000a00 */
[----:B------:R-:W-:Y:S02]  /*0410*/  UISETP.EQ.U32.AND UP1, UPT, UR6, URZ, UPT ;  /* 0x000000ff0600728c */ /* 0x000fe4000bf22070 */
[----:B------:R-:W-:Y:S02]  /*0420*/  UPLOP3.LUT UP5, UPT, UPT, UPT, UPT, 0x80, 0x8 ;  /* 0x000000000008789c */ /* 0x000fe40003faf070 */
[----:B---3--:R-:W-:-:S04]  /*0430*/  UISETP.NE.U32.AND UP0, UPT, UR8, URZ, UPT ;  /* 0x000000ff0800728c */ /* 0x008fc8000bf05070 */
[----:B------:R-:W-:-:S04]  /*0440*/  UISETP.NE.AND.EX UP0, UPT, UR9, URZ, UPT, UP0 ;  /* 0x000000ff0900728c */ /* 0x000fc8000bf05300 */
[----:B------:R-:W-:-:S04]  /*0450*/  UISETP.EQ.OR.EX UP2, UPT, UR7, URZ, !UP0, UP1 ;  /* 0x000000ff0700728c */ /* 0x000fc8000c742710 */
[----:B------:R-:W-:-:S05]  /*0460*/  UP2UR UR50, UPR, URZ, 0x4 ;  /* 0x00000004ff327883 */ /* 0x000fca0008000000 */
[----:B------:R-:W-:Y:S07]  /*0470*/  BRA.U !UP2, `(.L_x_8) ;  /* 0x000000010a207547 */ /* 0x000fee000b800000 */
[----:B------:R-:W-:Y:S01]  /*0480*/  UISETP.NE.U32.AND UP2, UPT, UR6, URZ, UPT ;  /* 0x000000ff0600728c */ /* 0x000fe2000bf45070 */
[----:B-----5:R-:W-:Y:S01]  /*0490*/  FSETP.NEU.AND P0, PT, R35, RZ, PT ;  /* 0x000000ff2300720b */ /* 0x020fe20003f0d000 */
[----:B------:R-:W-:Y:S02]  /*04a0*/  USEL UR6, URZ, 0xffffffff, UP0 ;  /* 0xffffffffff067887 */ /* 0x000fe40008000000 */
[----:B------:R-:W-:-:S10]  /*04b0*/  UISETP.NE.AND.EX UP2, UPT, UR7, URZ, UPT, UP2 ;  /* 0x000000ff0700728c */ /* 0x000fd4000bf45320 */
[----:B------:R-:W-:Y:S01]  /*04c0*/  VOTEU.ANY UP1, P0 ;  /* 0x0000000000ff7886 */ /* 0x000fe20000020100 */
[----:B------:R-:W-:-:S04]  /*04d0*/  @!UP2 USEL UR6, URZ, 0xffffffff, UP1 ;  /* 0xffffffffff06a887 */ /* 0x000fc80008800000 */
[----:B------:R-:W-:-:S04]  /*04e0*/  ULOP3.LUT UR6, UR6, 0x1, URZ, 0xc0, !UPT ;  /* 0x0000000106067892 */ /* 0x000fc8000f8ec0ff */
[----:B------:R-:W-:-:S11]  /*04f0*/  UISETP.NE.U32.AND UP5, UPT, UR6, 0x1, UPT ;  /* 0x000000010600788c */ /* 0x000fd6000bfa5070 */
.L_x_8:
[----:B------:R-:W3:Y:S01]  /*0500*/  SHFL.IDX PT, R0, R66, RZ, 0x1f ;  /* 0x00001fff42007589 */ /* 0x000ee200000e0000 */
[----:B------:R-:W-:-:S04]  /*0510*/  UISETP.NE.AND UP1, UPT, UR10, 0x2, UPT ;  /* 0x000000020a00788c */ /* 0x000fc8000bf25270 */
[----:B------:R-:W-:Y:S02]  /*0520*/  UISETP.EQ.AND UP2, UPT, UR5, URZ, !UP1 ;  /* 0x000000ff0500728c */ /* 0x000fe4000cf42270 */
[----:B------:R-:W-:-:S04]  /*0530*/  USEL UR6, URZ, 0x1, UP1 ;  /* 0x00000001ff067887 */ /* 0x000fc80008800000 */
[----:B------:R-:W-:Y:S02]  /*0540*/  PLOP3.LUT P5, PT, P1, PT, UP2, 0x80, 0x8 ;  /* 0x000000000008781c */ /* 0x000fe40000faf028 */
[----:B---3--:R-:W-:-:S13]  /*0550*/  ISETP.NE.AND P0, PT, R0, RZ, PT ;  /* 0x000000ff0000720c */ /* 0x008fda0003f05270 */
[----:B------:R-:W-:Y:S05]  /*0560*/  @P0 BRA `(.L_x_9) ;  /* 0x0000000000440947 */ /* 0x000fea0003800000 */
[----:B------:R-:W-:Y:S01]  /*0570*/  UMOV UR8, 0x400 ;  /* 0x0000040000087882 */ /* 0x000fe20000000000 */
[----:B------:R-:W-:Y:S01]  /*0580*/  UMOV UR7, 0x1 ;  /* 0x0000000100077882 */ /* 0x000fe20000000000 */
[----:B------:R-:W-:Y:S02]  /*0590*/  ULEA UR8, UR37, UR8, 0x18 ;  /* 0x0000000825087291 */ /* 0x000fe4000f8ec0ff */
[----:B------:R-:W-:-:S04]  /*05a0*/  UIADD3 UR12, UPT, UPT, -UR7, 0x100000, URZ ;  /* 0x00100000070c7890 */ /* 0x000fc8000fffe1ff */
[----:B------:R-:W-:Y:S02]  /*05b0*/  USHF.L.U32 UR13, UR12, 0xb, URZ ;  /* 0x0000000b0c0d7899 */ /* 0x000fe400080006ff */
[----:B------:R-:W-:Y:S01]  /*05c0*/  USHF.L.U32 UR12, UR12, 0x1, URZ ;  /* 0x000000010c0c7899 */ /* 0x000fe200080006ff */
[----:B------:R-:W-:Y:S01]  /*05d0*/  ELECT P0, URZ, PT ;  /* 0x0000000000ff782f */ /* 0x000fe20003800000 */
[----:B------:R-:W3:Y:S10]  /*05e0*/  FENCE.VIEW.ASYNC.S ;  /* 0x00000000000073c6 */ /* 0x000ef40000000000 */
[----:B---3--:R3:W4:Y:S01]  /*05f0*/  SYNCS.EXCH.64 URZ, [UR8], UR12 ;  /* 0x0000000c08ff75b2 */ /* 0x0087220008000100 */
[----:B------:R3:W1:Y:S01]  /*0600*/  SYNCS.EXCH.64 URZ, [UR8+0x20], UR12 ;  /* 0x0000200c08ff75b2 */ /* 0x0006620008000100 */
[----:B------:R3:W1:Y:S01]  /*0610*/  SYNCS.EXCH.64 URZ, [UR8+0x8], UR12 ;  /* 0x0000080c08ff75b2 */ /* 0x0006620008000100 */
[----:B------:R3:W1:Y:S01]  /*0620*/  SYNCS.EXCH.64 URZ, [UR8+0x28], UR12 ;  /* 0x0000280c08ff75b2 */ /* 0x0006620008000100 */
[----:B------:R3:W1:Y:S01]  /*0630*/  SYNCS.EXCH.64 URZ, [UR8+0x10], UR12 ;  /* 0x0000100c08ff75b2 */ /* 0x0006620008000100 */
[----:B------:R3:W1:Y:S01]  /*0640*/  SYNCS.EXCH.64 URZ, [UR8+0x30], UR12 ;  /* 0x0000300c08ff75b2 */ /* 0x0006620008000100 */
[----:B------:R3:W1:Y:S01]  /*0650*/  SYNCS.EXCH.64 URZ, [UR8+0x18], UR12 ;  /* 0x0000180c08ff75b2 */ /* 0x0006620008000100 */
[----:B------:R3:W1:Y:S01]  /*0660*/  SYNCS.EXCH.64 URZ, [UR8+0x38], UR12 ;  /* 0x0000380c08ff75b2 */ /* 0x0006620008000100 */
[----:B------:R-:W-:Y:S01]  /*0670*/  NOP ;  /* 0x0000000000007918 */ /* 0x000fe20000000000 */
.L_x_9:
[----:B------:R-:W2:Y:S01]  /*0680*/  SHFL.IDX PT, R0, R66, RZ, 0x1f ;  /* 0x00001fff42007589 */ /* 0x000ea200000e0000 */
[----:B------:R-:W-:Y:S01]  /*0690*/  NOP ;  /* 0x0000000000007918 */ /* 0x000fe20000000000 */
[----:B--2---:R-:W-:-:S13]  /*06a0*/  ISETP.NE.AND P0, PT, R0, 0x1, PT ;  /* 0x000000010000780c */ /* 0x004fda0003f05270 */
[----:B------:R-:W-:Y:S05]  /*06b0*/  @P0 BRA `(.L_x_10) ;  /* 0x0000000000540947 */ /* 0x000fea0003800000 */
[----:B------:R-:W-:Y:S01]  /*06c0*/  UMOV UR9, 0x400 ;  /* 0x0000040000097882 */ /* 0x000fe20000000000 */
[----:B---3--:R-:W-:Y:S01]  /*06d0*/  UMOV UR8, 0x20 ;  /* 0x0000002000087882 */ /* 0x008fe20000000000 */
[----:B------:R-:W-:Y:S01]  /*06e0*/  UMOV UR7, 0x80 ;  /* 0x0000008000077882 */ /* 0x000fe20000000000 */
[----:B------:R-:W-:Y:S02]  /*06f0*/  ULEA UR9, UR37, UR9, 0x18 ;  /* 0x0000000925097291 */ /* 0x000fe4000f8ec0ff */
[----:B------:R-:W-:-:S04]  /*0700*/  UIADD3 UR12, UPT, UPT, -UR8, 0x100000, URZ ;  /* 0x00100000080c7890 */ /* 0x000fc8000fffe1ff */
[----:B------:R-:W-:Y:S02]  /*0710*/  USHF.L.U32 UR13, UR12, 0xb, URZ ;  /* 0x0000000b0c0d7899 */ /* 0x000fe400080006ff */
[----:B------:R-:W-:Y:S02]  /*0720*/  USHF.L.U32 UR12, UR12, 0x1, URZ ;  /* 0x000000010c0c7899 */ /* 0x000fe400080006ff */
[----:B------:R-:W-:-:S04]  /*0730*/  UIADD3 UR14, UPT, UPT, -UR7, 0x100000, URZ ;  /* 0x00100000070e7890 */ /* 0x000fc8000fffe1ff */
[----:B------:R-:W-:Y:S02]  /*0740*/  USHF.L.U32 UR15, UR14, 0xb, URZ ;  /* 0x0000000b0e0f7899 */ /* 0x000fe400080006ff */
[----:B------:R-:W-:Y:S01]  /*0750*/  USHF.L.U32 UR14, UR14, 0x1, URZ ;  /* 0x000000010e0e7899 */ /* 0x000fe200080006ff */
[----:B------:R-:W-:Y:S01]  /*0760*/  ELECT P0, URZ, PT ;  /* 0x0000000000ff782f */ /* 0x000fe20003800000 */
[----:B------:R-:W2:Y:S02]  /*0770*/  FENCE.VIEW.ASYNC.S ;  /* 0x00000000000073c6 */ /* 0x000ea40000000000 */
[----:B--2---:R2:W3:Y:S08]  /*0780*/  SYNCS.EXCH.64 URZ, [UR9+0x40], UR12 ;  /* 0x0000400c09ff75b2 */ /* 0x0044f00008000100 */
        /* <DEDUP_REMOVED lines=8> */
.L_x_10:
[----:B------:R-:W4:Y:S01]  /*0810*/  SHFL.IDX PT, R0, R66, RZ, 0x1f ;  /* 0x00001fff42007589 */ /* 0x000f2200000e0000 */
[----:B------:R-:W-:Y:S01]  /*0820*/  NOP ;  /* 0x0000000000007918 */ /* 0x000fe20000000000 */
[----:B----4-:R-:W-:-:S13]  /*0830*/  ISETP.NE.AND P0, PT, R0, 0x3, PT ;  /* 0x000000030000780c */ /* 0x010fda0003f05270 */
[----:B------:R-:W-:Y:S05]  /*0840*/  @P0 BRA `(.L_x_11) ;  /* 0x00000000002c0947 */ /* 0x000fea0003800000 */
[----:B---3--:R-:W-:Y:S01]  /*0850*/  UMOV UR8, 0x400 ;  /* 0x0000040000087882 */ /* 0x008fe20000000000 */
[----:B------:R-:W-:Y:S01]  /*0860*/  UMOV UR7, 0x20 ;  /* 0x0000002000077882 */ /* 0x000fe20000000000 */
[----:B------:R-:W-:Y:S02]  /*0870*/  ULEA UR8, UR37, UR8, 0x18 ;  /* 0x0000000825087291 */ /* 0x000fe4000f8ec0ff */
[----:B--2---:R-:W-:-:S04]  /*0880*/  UIADD3 UR12, UPT, UPT, -UR7, 0x100000, URZ ;  /* 0x00100000070c7890 */ /* 0x004fc8000fffe1ff */
[----:B------:R-:W-:Y:S02]  /*0890*/  USHF.L.U32 UR13, UR12, 0xb, URZ ;  /* 0x0000000b0c0d7899 */ /* 0x000fe400080006ff */
[----:B------:R-:W-:Y:S01]  /*08a0*/  USHF.L.U32 UR12, UR12, 0x1, URZ ;  /* 0x000000010c0c7899 */ /* 0x000fe200080006ff */
[----:B------:R-:W-:Y:S01]  /*08b0*/  ELECT P0, URZ, PT ;  /* 0x0000000000ff782f */ /* 0x000fe20003800000 */
[----:B------:R-:W2:Y:S10]  /*08c0*/  FENCE.VIEW.ASYNC.S ;  /* 0x00000000000073c6 */ /* 0x000eb40000000000 */
[----:B--2---:R4:W2:Y:S01]  /*08d0*/  SYNCS.EXCH.64 URZ, [UR8+0x80], UR12 ;  /* 0x0000800c08ff75b2 */ /* 0x0048a20008000100 */
[----:B------:R4:W3:Y:S02]  /*08e0*/  SYNCS.EXCH.64 URZ, [UR8+0x88], UR12 ;  /* 0x0000880c08ff75b2 */ /* 0x0008e40008000100 */
[----:B----4-:R-:W-:Y:S01]  /*08f0*/  NOP ;  /* 0x0000000000007918 */ /* 0x010fe20000000000 */
.L_x_11:
[----:B------:R-:W4:Y:S01]  /*0900*/  SHFL.IDX PT, R0, R66, RZ, 0x1f ;  /* 0x00001fff42007589 */ /* 0x000f2200000e0000 */
[----:B------:R-:W-:Y:S01]  /*0910*/  NOP ;  /* 0x0000000000007918 */ /* 0x000fe20000000000 */
[----:B----4-:R-:W-:-:S13]  /*0920*/  ISETP.NE.AND P0, PT, R0, 0x4, PT ;  /* 0x000000040000780c */ /* 0x010fda0003f05270 */
[----:B------:R-:W-:Y:S05]  /*0930*/  @P0 BRA `(.L_x_12) ;  /* 0x0000000000480947 */ /* 0x000fea0003800000 */
[----:B--2---:R-:W-:Y:S01]  /*0940*/  UMOV UR9, 0x1e0 ;  /* 0x000001e000097882 */ /* 0x004fe20000000000 */
[----:B---3--:R-:W-:Y:S01]  /*0950*/  UMOV UR8, 0x400 ;  /* 0x0000040000087882 */ /* 0x008fe20000000000 */
[----:B------:R-:W-:Y:S01]  /*0960*/  USEL UR9, UR9, 0x1a0, UP5 ;  /* 0x000001a009097887 */ /* 0x000fe2000a800000 */
        /* <DEDUP_REMOVED lines=10> */
[----:B--2---:R4:W2:Y:S08]  /*0a10*/  SYNCS.EXCH.64 URZ, [UR8+0x90], UR12 ;  /* 0x0000900c08ff75b2 */ /* 0x0048b00008000100 */
[----:B------:R4:W3:Y:S01]  /*0a20*/  SYNCS.EXCH.64 URZ, [UR8+0xa0], UR14 ;  /* 0x0000a00e08ff75b2 */ /* 0x0008e20008000100 */
[----:B------:R4:W1:Y:S01]  /*0a30*/  SYNCS.EXCH.64 URZ, [UR8+0x98], UR12 ;  /* 0x0000980c08ff75b2 */ /* 0x0008620008000100 */
[----:B------:R4:W1:Y:S02]  /*0a40*/  SYNCS.EXCH.64 URZ, [UR8+0xa8], UR14 ;  /* 0x0000a80e08ff75b2 */ /* 0x0008640008000100 */
[----:B----4-:R-:W-:Y:S01]  /*0a50*/  NOP ;  /* 0x0000000000007918 */ /* 0x010fe20000000000 */
.L_x_12:
[----:B------:R-:W4:Y:S01]  /*0a60*/  SHFL.IDX PT, R0, R66, RZ, 0x1f ;  /* 0x00001fff42007589 */ /* 0x000f2200000e0000 */
[----:B------:R-:W-:Y:S01]  /*0a70*/  NOP ;  /* 0x0000000000007918 */ /* 0x000fe20000000000 */
[----:B----4-:R-:W-:-:S13]  /*0a80*/  ISETP.NE.AND P0, PT, R0, 0x5, PT ;  /* 0x000000050000780c */ /* 0x010fda0003f05270 */
[----:B------:R-:W-:Y:S05]  /*0a90*/  @P0 BRA `(.L_x_13) ;  /* 0x0000000000540947 */ /* 0x000fea0003800000 */
[----:B--2---:R-:W-:Y:S01]  /*0aa0*/  UMOV UR9, 0x400 ;  /* 0x0000040000097882 */ /* 0x004fe20000000000 */
        /* <DEDUP_REMOVED lines=14> */
[----:B------:R4:W1:Y:S01]  /*0b90*/  SYNCS.EXCH.64 URZ, [UR9+0xd8], UR14 ;  /* 0x0000d80e09ff75b2 */ /* 0x0008620008000100 */
[----:B------:R4:W1:Y:S01]  /*0ba0*/  SYNCS.EXCH.64 URZ, [UR9+0xc0], UR12 ;  /* 0x0000c00c09ff75b2 */ /* 0x0008620008000100 */
[----:B------:R4:W1:Y:S01]  /*0bb0*/  SYNCS.EXCH.64 URZ, [UR9+0xe0], UR14 ;  /* 0x0000e00e09ff75b2 */ /* 0x0008620008000100 */
[----:B------:R4:W1:Y:S01]  /*0bc0*/  SYNCS.EXCH.64 URZ, [UR9+0xc8], UR12 ;  /* 0x0000c80c09ff75b2 */ /* 0x0008620008000100 */
[----:B------:R4:W1:Y:S02]  /*0bd0*/  SYNCS.EXCH.64 URZ, [UR9+0xe8], UR14 ;  /* 0x0000e80e09ff75b2 */ /* 0x0008640008000100 */
[----:B----4-:R-:W-:Y:S01]  /*0be0*/  NOP ;  /* 0x0000000000007918 */ /* 0x010fe20000000000 */
.L_x_13:
[----:B------:R-:W4:Y:S01]  /*0bf0*/  SHFL.IDX PT, R0, R66, RZ, 0x1f ;  /* 0x00001fff42007589 */ /* 0x000f2200000e0000 */
[----:B------:R-:W-:Y:S01]  /*0c00*/  ISETP.NE.OR P1, PT, RZ, UR10, !P1 ;  /* 0x0000000aff007c0c */ /* 0x000fe2000cf25670 */
        /* <DEDUP_REMOVED lines=12> */
[----:B------:R4:W3:Y:S01]  /*0cd0*/  SYNCS.EXCH.64 URZ, [UR8+0x100], UR12 ;  /* 0x0001000c08ff75b2 */ /* 0x0008e20008000100 */
[----:B------:R4:W1:Y:S01]  /*0ce0*/  SYNCS.EXCH.64 URZ, [UR8+0xf8], UR12 ;  /* 0x0000f80c08ff75b2 */ /* 0x0008620008000100 */
[----:B------:R4:W1:Y:S02]  /*0cf0*/  SYNCS.EXCH.64 URZ, [UR8+0x108], UR12 ;  /* 0x0001080c08ff75b2 */ /* 0x0008640008000100 */
[----:B----4-:R-:W-:Y:S01]  /*0d00*/  NOP ;  /* 0x0000000000007918 */ /* 0x010fe20000000000 */
.L_x_14:
[----:B------:R-:W-:Y:S01]  /*0d10*/  VOTEU.ALL UP1, P1 ;  /* 0x0000000000ff7886 */ /* 0x000fe20000820000 */
[----:B---3--:R-:W3:Y:S01]  /*0d20*/  LDCU UR8, c[0x0][0x36c] ;  /* 0x00006d80ff0877ac */ /* 0x008ee20008000800 */
[----:B------:R-:W-:Y:S01]  /*0d30*/  NOP ;  /* 0x0000000000007918 */ /* 0x000fe20000000000 */
[----:B------:R-:W-:Y:S01]  /*0d40*/  LOP3.LUT R10, R72, 0x1f, RZ, 0xc0, !PT ;  /* 0x0000001f480a7812 */ /* 0x000fe200078ec0ff */
[----:B--2---:R-:W-:Y:S01]  /*0d50*/  UMOV UR12, 0x20 ;  /* 0x00000020000c7882 */ /* 0x004fe20000000000 */
[----:B------:R-:W-:Y:S01]  /*0d60*/  @!UP1 UMOV UR7, 0x400 ;  /* 0x0000040000079882 */ /* 0x000fe20000000000 */
[----:B------:R-:W-:-:S04]  /*0d70*/  @!UP1 UIADD3 UR12, UPT, UPT, -UR12, 0x100000, URZ ;  /* 0x001000000c0c9890 */ /* 0x000fc8000fffe1ff */
[----:B------:R-:W-:Y:S02]  /*0d80*/  @!UP1 USHF.L.U32 UR13, UR12, 0xb, URZ ;  /* 0x0000000b0c0d9899 */ /* 0x000fe400080006ff */
[----:B------:R-:W-:Y:S02]  /*0d90*/  @!UP1 USHF.L.U32 UR12, UR12, 0x1, URZ ;  /* 0x000000010c0c9899 */ /* 0x000fe400080006ff */
[----:B------:R-:W-:Y:S01]  /*0da0*/  @!UP1 ULEA UR7, UR37, UR7, 0x18 ;  /* 0x0000000725079291 */ /* 0x000fe2000f8ec0ff */
[----:B------:R-:W-:Y:S01]  /*0db0*/  VOTEU.ALL UP1, P1 ;  /* 0x0000000000ff7886 */ /* 0x000fe20000820000 */
[----:B------:R-:W-:Y:S01]  /*0dc0*/  UISETP.NE.AND UP4, UPT, UR10, URZ, UPT ;  /* 0x000000ff0a00728c */ /* 0x000fe2000bf85270 */
[----:B------:R-:W2:Y:S09]  /*0dd0*/  FENCE.VIEW.ASYNC.S ;  /* 0x00000000000073c6 */ /* 0x000eb20000000000 */
[----:B--2---:R2:W4:Y:S01]  /*0de0*/  @!UP1 SYNCS.EXCH.64 URZ, [UR7+0x110], UR12 ;  /* 0x0001100c07ff95b2 */ /* 0x0045220008000100 */
[----:B---3--:R-:W-:-:S09]  /*0df0*/  UISETP.EQ.U32.AND UP1, UPT, UR8, 0x1, UPT ;  /* 0x000000010800788c */ /* 0x008fd2000bf22070 */
[----:B------:R-:W-:Y:S05]  /*0e00*/  BRA.U !UP1, `(.L_x_15) ;  /* 0x0000000109087547 */ /* 0x000fea000b800000 */
[----:B-1--4-:R-:W-:Y:S01]  /*0e10*/  UCGABAR_ARV ;  /* 0x00000000000079c7 */ /* 0x012fe20008000000 */
[----:B------:R-:W-:Y:S05]  /*0e20*/  BRA `(.L_x_16) ;  /* 0x0000000000047947 */ /* 0x000fea0003800000 */
.L_x_15:
[----:B-1--4-:R-:W-:Y:S01]  /*0e30*/  NOP ;  /* 0x0000000000007918 */ /* 0x012fe20000000000 */
.L_x_16:
[----:B------:R-:W1:Y:S01]  /*0e40*/  S2R R11, SR_CTAID.X ;  /* 0x00000000000b7919 */ /* 0x000e620000002500 */
[----:B------:R-:W-:-:S05]  /*0e50*/  CS2R.32 R60, SR_CgaSize ;  /* 0x00000000003c7805 */ /* 0x000fca0000008a00 */
[----:B------:R-:W-:-:S05]  /*0e60*/  IMAD R60, R60, -0xa0, RZ ;  /* 0xffffff603c3c7824 */ /* 0x000fca00078e02ff */
[----:B------:R-:W-:-:S14]  /*0e70*/  R2UR UR8, R60 ;  /* 0x000000003c0872ca */ /* 0x000fdc00000e0000 */
[----:B------:R-:W3:Y:S01]  /*0e80*/  LDCU UR8, c[0x0][UR8+0x2b0] ;  /* 0x00005600080877ac */ /* 0x000ee20008000800 */
[----:B------:R-:W-:-:S05]  /*0e90*/  CS2R.32 R0, SR_CgaSize ;  /* 0x0000000000007805 */ /* 0x000fca0000008a00 */
[----:B------:R-:W-:-:S06]  /*0ea0*/  IMAD R0, R0, -0xa0, RZ ;  /* 0xffffff6000007824 */ /* 0x000fcc00078e02ff */
[----:B------:R-:W4:Y:S01]  /*0eb0*/  LDC R0, c[0x0][R0+0x2a0] ;  /* 0x0000a80000007b82 */ /* 0x000f220000000800 */
[----:B------:R-:W-:Y:S01]  /*0ec0*/  PRMT R8, RZ, 0x7610, R8 ;  /* 0x00007610ff087816 */ /* 0x000fe20000000008 */
[----:B------:R-:W3:Y:S01]  /*0ed0*/  S2R R20, SR_CTAID.Y ;  /* 0x0000000000147919 */ /* 0x000ee20000002600 */
[----:B------:R-:W-:-:S05]  /*0ee0*/  CS2R.32 R60, SR_CgaSize ;  /* 0x00000000003c7805 */ /* 0x000fca0000008a00 */
[----:B------:R-:W-:-:S05]  /*0ef0*/  IMAD R60, R60, -0xa0, RZ ;  /* 0xffffff603c3c7824 */ /* 0x000fca00078e02ff */
[----:B--2---:R-:W-:-:S14]  /*0f00*/  R2UR UR7, R60 ;  /* 0x000000003c0772ca */ /* 0x004fdc00000e0000 */
[----:B------:R-:W2:Y:S01]  /*0f10*/  LDCU UR7, c[0x0][UR7+0x2b4] ;  /* 0x00005680070777ac */ /* 0x000ea20008000800 */
[----:B------:R-:W-:Y:S01]  /*0f20*/  UISETP.NE.AND UP2, UPT, UR10, 0x2, UPT ;  /* 0x000000020a00788c */ /* 0x000fe2000bf45270 */
[----:B------:R-:W3:Y:S01]  /*0f30*/  LDC R9, c[0x0][0xb24] ;  /* 0x0002c900ff097b82 */ /* 0x000ee20000000800 */
[----:B------:R-:W-:-:S05]  /*0f40*/  CS2R.32 R58, SR_CgaSize ;  /* 0x00000000003a7805 */ /* 0x000fca0000008a00 */
[----:B------:R-:W-:-:S06]  /*0f50*/  IMAD R58, R58, -0xa0, RZ ;  /* 0xffffff603a3a7824 */ /* 0x000fcc00078e02ff */
[----:B------:R-:W4:Y:S08]  /*0f60*/  LDC R58, c[0x0][R58+0x2a4] ;  /* 0x0000a9003a3a7b82 */ /* 0x000f300000000800 */
[----:B------:R-:W4:Y:S01]  /*0f70*/  LDC R26, c[0x0][0xb24] ;  /* 0x0002c900ff1a7b82 */ /* 0x000f220000000800 */
[----:B-1----:R-:W-:Y:S01]  /*0f80*/  I2FP.F32.U32 R4, R11 ;  /* 0x0000000b00047245 */ /* 0x002fe20000201000 */
[----:B------:R-:W-:-:S06]  /*0f90*/  IMAD.MOV.U32 R21, RZ, RZ, R11 ;  /* 0x000000ffff157224 */ /* 0x000fcc00078e000b */
[----:B------:R-:W1:Y:S01]  /*0fa0*/  S2UR UR36, SR_CTAID.Z ;  /* 0x00000000002479c3 */ /* 0x000e620000002700 */
[----:B---3--:R-:W-:Y:S02]  /*0fb0*/  ISETP.GE.AND P0, PT, R9, 0x1, PT ;  /* 0x000000010900780c */ /* 0x008fe40003f06270 */
[----:B------:R-:W-:Y:S01]  /*0fc0*/  I2FP.F32.U32 R2, R20 ;  /* 0x0000001400027245 */ /* 0x000fe20000201000 */
[----:B------:R-:W-:-:S04]  /*0fd0*/  FMUL R4, R4, UR8 ;  /* 0x0000000804047c20 */ /* 0x000fc80008400000 */
[----:B--2---:R-:W-:Y:S01]  /*0fe0*/  FMUL R2, R2, UR7 ;  /* 0x0000000702027c20 */ /* 0x004fe20008400000 */
[----:B------:R-:W2:Y:S01]  /*0ff0*/  F2I.U32.TRUNC.NTZ R60, R4 ;  /* 0x00000004003c7305 */ /* 0x000ea2000020f000 */
[----:B------:R-:W3:Y:S07]  /*1000*/  LDCU UR7, c[0x0][0xb30] ;  /* 0x00016600ff0777ac */ /* 0x000eee0008000800 */
[----:B------:R-:W1:Y:S01]  /*1010*/  F2I.U32.TRUNC.NTZ R3, R2 ;  /* 0x0000000200037305 */ /* 0x000e62000020f000 */
[----:B--2---:R-:W-:-:S04]  /*1020*/  IMAD.MOV R60, RZ, RZ, -R60 ;  /* 0x000000ffff3c7224 */ /* 0x004fc800078e0a3c */
[----:B----4-:R-:W-:Y:S01]  /*1030*/  IMAD R60, R0, R60, R11 ;  /* 0x0000003c003c7224 */ /* 0x010fe200078e020b */
[----:B------:R-:W-:Y:S01]  /*1040*/  PRMT R0, RZ, 0x7610, R0 ;  /* 0x00007610ff007816 */ /* 0x000fe20000000000 */
[----:B---3--:R-:W-:Y:S01]  /*1050*/  UISETP.NE.AND UP3, UPT, UR7, 0x1, UPT ;  /* 0x000000010700788c */ /* 0x008fe2000bf65270 */
[----:B-1----:R-:W-:-:S05]  /*1060*/  IADD3 R3, PT, PT, -R3, RZ, RZ ;  /* 0x000000ff03037210 */ /* 0x002fca0007ffe1ff */
[----:B------:R-:W-:Y:S01]  /*1070*/  IMAD R58, R58, R3, R20 ;  /* 0x000000033a3a7224 */ /* 0x000fe200078e0214 */
[----:B------:R-:W-:Y:S06]  /*1080*/  BRA.U UP4, `(.L_x_17) ;  /* 0x0000000104247547 */ /* 0x000fec000b800000 */
[----:B------:R-:W-:Y:S01]  /*1090*/  ISETP.NE.AND P1, PT, R58, RZ, PT ;  /* 0x000000ff3a00720c */ /* 0x000fe20003f25270 */
[----:B------:R-:W-:Y:S01]  /*10a0*/  IMAD.MOV.U32 R0, RZ, RZ, 0x3 ;  /* 0x00000003ff007424 */ /* 0x000fe200078e00ff */
[C---:B------:R-:W-:Y:S02]  /*10b0*/  LOP3.LUT R3, R60.reuse, 0xfffffffe, RZ, 0xc0, !PT ;  /* 0xfffffffe3c037812 */ /* 0x040fe400078ec0ff */
[----:B------:R-:W-:Y:S02]  /*10c0*/  ISETP.LT.U32.OR P1, PT, R60, 0x2, !P1 ;  /* 0x000000023c00780c */ /* 0x000fe40004f21470 */
[----:B------:R-:W-:Y:S02]  /*10d0*/  SHF.L.U32 R0, R0, R3, RZ ;  /* 0x0000000300007219 */ /* 0x000fe400000006ff */
[----:B------:R-:W-:Y:S02]  /*10e0*/  SEL R5, RZ, 0x1, !P1 ;  /* 0x00000001ff057807 */ /* 0x000fe40004800000 */
[----:B------:R-:W-:-:S05]  /*10f0*/  SEL R2, RZ, 0x2, !P1 ;  /* 0x00000002ff027807 */ /* 0x000fca0004800000 */
[----:B------:R-:W-:-:S05]  /*1100*/  IMAD.IADD R2, R5, 0x1, R2 ;  /* 0x0000000105027824 */ /* 0x000fca00078e0202 */
[----:B------:R-:W-:Y:S02]  /*1110*/  PRMT R8, R2, 0x7610, R8 ;  /* 0x0000761002087816 */ /* 0x000fe40000000008 */
.L_x_17:
[----:B------:R-:W-:Y:S05]  /*1120*/  @!P0 BRA `(.L_x_18) ;  /* 0x0000000000b88947 */ /* 0x000fea0003800000 */
[----:B------:R-:W1:Y:S01]  /*1130*/  LDC.64 R4, c[0x0][0xb18] ;  /* 0x0002c600ff047b82 */ /* 0x000e620000000a00 */
[----:B------:R-:W-:-:S07]  /*1140*/  ISETP.NE.AND P0, PT, R9, 0x1, PT ;  /* 0x000000010900780c */ /* 0x000fce0003f05270 */
[----:B------:R-:W2:Y:S08]  /*1150*/  LDC R14, c[0x0][0xb0c] ;  /* 0x0002c300ff0e7b82 */ /* 0x000eb00000000800 */
[----:B------:R-:W3:Y:S08]  /*1160*/  LDC R13, c[0x0][0x370] ;  /* 0x0000dc00ff0d7b82 */ /* 0x000ef00000000800 */
[----:B------:R-:W4:Y:S01]  /*1170*/  LDC R16, c[0x0][0x374] ;  /* 0x0000dd00ff107b82 */ /* 0x000f220000000800 */
[----:B-1----:R-:W-:-:S07]  /*1180*/  ISETP.NE.AND P1, PT, R4, 0x1, PT ;  /* 0x000000010400780c */ /* 0x002fce0003f25270 */
[----:B------:R-:W3:Y:S01]  /*1190*/  LDC.64 R6, c[0x0][0xb10] ;  /* 0x0002c400ff067b82 */ /* 0x000ee20000000a00 */
[----:B--2---:R-:W-:-:S07]  /*11a0*/  ISETP.NE.AND P2, PT, R14, 0x1, PT ;  /* 0x000000010e00780c */ /* 0x004fce0003f45270 */
[----:B------:R-:W1:Y:S08]  /*11b0*/  LDC R12, c[0x0][0xb20] ;  /* 0x0002c800ff0c7b82 */ /* 0x000e700000000800 */
[----:B------:R-:W2:Y:S01]  /*11c0*/  LDC.64 R2, c[0x0][0xb28] ;  /* 0x0002ca00ff027b82 */ /* 0x000ea20000000a00 */
[----:B----4-:R-:W-:-:S04]  /*11d0*/  IMAD.HI.U32 R15, R16, R5, RZ ;  /* 0x00000005100f7227 */ /* 0x010fc800078e00ff */
[----:B------:R-:W-:-:S04]  /*11e0*/  IMAD.HI.U32 R5, R20, R5, RZ ;  /* 0x0000000514057227 */ /* 0x000fc800078e00ff */
[----:B---3--:R-:W-:-:S04]  /*11f0*/  IMAD.HI.U32 R18, R13, R6, RZ ;  /* 0x000000060d127227 */ /* 0x008fc800078e00ff */
[C---:B------:R-:W-:Y:S01]  /*1200*/  IMAD.HI.U32 R22, R11.reuse, R6, RZ ;  /* 0x000000060b167227 */ /* 0x040fe200078e00ff */
[-C--:B------:R-:W-:Y:S02]  /*1210*/  @P2 SHF.R.U32.HI R13, RZ, R7.reuse, R18 ;  /* 0x00000007ff0d2219 */ /* 0x080fe40000011612 */
[-C--:B-1----:R-:W-:Y:S02]  /*1220*/  @P1 SHF.R.U32.HI R16, RZ, R12.reuse, R15 ;  /* 0x0000000cff101219 */ /* 0x082fe4000001160f */
[----:B------:R-:W-:Y:S02]  /*1230*/  SHF.R.U32.HI R5, RZ, R12, R5 ;  /* 0x0000000cff057219 */ /* 0x000fe40000011605 */
[----:B------:R-:W-:Y:S02]  /*1240*/  SHF.R.U32.HI R22, RZ, R7, R22 ;  /* 0x00000007ff167219 */ /* 0x000fe40000011616 */
[----:B------:R-:W-:Y:S01]  /*1250*/  SEL R5, R20, R5, !P1 ;  /* 0x0000000514057207 */ /* 0x000fe20004800000 */
[----:B--2---:R-:W-:Y:S01]  /*1260*/  IMAD.HI.U32 R18, R16, R2, RZ ;  /* 0x0000000210127227 */ /* 0x004fe200078e00ff */
[----:B------:R-:W-:-:S02]  /*1270*/  SEL R21, R11, R22, !P2 ;  /* 0x000000160b157207 */ /* 0x000fc40005000000 */
[----:B------:R-:W-:Y:S01]  /*1280*/  IADD3 R7, PT, PT, -R5, RZ, RZ ;  /* 0x000000ff05077210 */ /* 0x000fe20007ffe1ff */
[----:B------:R-:W-:Y:S01]  /*1290*/  IMAD.HI.U32 R6, R13, R2, RZ ;  /* 0x000000020d067227 */ /* 0x000fe200078e00ff */
[----:B------:R-:W-:-:S03]  /*12a0*/  @P0 SHF.R.U32.HI R16, RZ, R3, R18 ;  /* 0x00000003ff100219 */ /* 0x000fc60000011612 */
[----:B------:R-:W-:Y:S01]  /*12b0*/  IMAD R7, R4, R7, R20 ;  /* 0x0000000704077224 */ /* 0x000fe200078e0214 */
[----:B------:R-:W-:Y:S01]  /*12c0*/  @P0 SHF.R.U32.HI R13, RZ, R3, R6 ;  /* 0x00000003ff0d0219 */ /* 0x000fe20000011606 */
[----:B------:R-:W-:-:S04]  /*12d0*/  IMAD R16, R16, R9, RZ ;  /* 0x0000000910107224 */ /* 0x000fc800078e02ff */
[----:B------:R-:W-:Y:S01]  /*12e0*/  IMAD R6, R13, R9, RZ ;  /* 0x000000090d067224 */ /* 0x000fe200078e02ff */
[----:B------:R-:W-:-:S04]  /*12f0*/  ISETP.GE.AND P1, PT, R5, R16, PT ;  /* 0x000000100500720c */ /* 0x000fc80003f26270 */
[----:B------:R-:W-:Y:S01]  /*1300*/  ISETP.GE.OR P1, PT, R21, R6, P1 ;  /* 0x000000061500720c */ /* 0x000fe20000f26670 */
[----:B------:R-:W-:-:S05]  /*1310*/  IMAD.HI.U32 R6, R5, R2, RZ ;  /* 0x0000000205067227 */ /* 0x000fca00078e00ff */
[----:B------:R-:W-:-:S04]  /*1320*/  SHF.R.U32.HI R6, RZ, R3, R6 ;  /* 0x00000003ff067219 */ /* 0x000fc80000011606 */
[----:B------:R-:W-:-:S03]  /*1330*/  SEL R6, R5, R6, !P0 ;  /* 0x0000000605067207 */ /* 0x000fc60004000000 */
[----:B------:R-:W-:Y:S01]  /*1340*/  @!P1 IMAD.HI.U32 R12, R21, R2, RZ ;  /* 0x00000002150c9227 */ /* 0x000fe200078e00ff */
[----:B------:R-:W-:-:S04]  /*1350*/  IADD3 R2, PT, PT, -R6, RZ, RZ ;  /* 0x000000ff06027210 */ /* 0x000fc80007ffe1ff */
[----:B------:R-:W-:Y:S01]  /*1360*/  @!P1 SHF.R.U32.HI R12, RZ, R3, R12 ;  /* 0x00000003ff0c9219 */ /* 0x000fe2000001160c */
[----:B------:R-:W-:-:S03]  /*1370*/  IMAD R2, R9, R2, R5 ;  /* 0x0000000209027224 */ /* 0x000fc600078e0205 */
[----:B------:R-:W-:-:S05]  /*1380*/  @!P1 SEL R3, R21, R12, !P0 ;  /* 0x0000000c15039207 */ /* 0x000fca0004000000 */
[--C-:B------:R-:W-:Y:S02]  /*1390*/  @!P1 IMAD.IADD R6, R6, 0x1, -R3.reuse ;  /* 0x0000000106069824 */ /* 0x100fe400078e0a03 */
[----:B------:R-:W-:Y:S01]  /*13a0*/  @!P1 IMAD R3, R2, R13, R3 ;  /* 0x0000000d02039224 */ /* 0x000fe200078e0203 */
[----:B------:R-:W-:Y:S01]  /*13b0*/  IADD3 R2, PT, PT, -R21, RZ, RZ ;  /* 0x000000ff15027210 */ /* 0x000fe20007ffe1ff */
[----:B------:R-:W-:Y:S02]  /*13c0*/  @!P1 IMAD R5, R6, R9, R21 ;  /* 0x0000000906059224 */ /* 0x000fe400078e0215 */
[----:B------:R-:W-:Y:S02]  /*13d0*/  @!P1 IMAD.MOV.U32 R21, RZ, RZ, R3 ;  /* 0x000000ffff159224 */ /* 0x000fe400078e0003 */
[----:B------:R-:W-:Y:S02]  /*13e0*/  IMAD R2, R14, R2, R11 ;  /* 0x000000020e027224 */ /* 0x000fe400078e020b */
[----:B------:R-:W-:-:S02]  /*13f0*/  IMAD R20, R5, R4, R7 ;  /* 0x0000000405147224 */ /* 0x000fc400078e0207 */
[----:B------:R-:W-:Y:S02]  /*1400*/  IMAD R21, R21, R14, R2 ;  /* 0x0000000e15157224 */ /* 0x000fe400078e0202 */
.L_x_18:
[----:B------:R-:W-:Y:S05]  /*1410*/  BRA.U UP3, `(.L_x_19) ;  /* 0x0000000103407547 */ /* 0x000fea000b800000 */
[----:B------:R-:W1:Y:S08]  /*1420*/  LDC.64 R4, c[0x0][0xb10] ;  /* 0x0002c400ff047b82 */ /* 0x000e700000000a00 */
[----:B------:R-:W2:Y:S08]  /*1430*/  LDC.64 R2, c[0x0][0xb18] ;  /* 0x0002c600ff027b82 */ /* 0x000eb00000000a00 */
[----:B------:R-:W3:Y:S08]  /*1440*/  LDC R6, c[0x0][0xb20] ;  /* 0x0002c800ff067b82 */ /* 0x000ef00000000800 */
[----:B------:R-:W4:Y:S01]  /*1450*/  LDC R12, c[0x0][0xb0c] ;  /* 0x0002c300ff0c7b82 */ /* 0x000f220000000800 */
[----:B-1----:R-:W-:-:S05]  /*1460*/  IMAD.HI.U32 R4, R21, R4, RZ ;  /* 0x0000000415047227 */ /* 0x002fca00078e00ff */
[----:B------:R-:W-:Y:S01]  /*1470*/  SHF.R.U32.HI R4, RZ, R5, R4 ;  /* 0x00000005ff047219 */ /* 0x000fe20000011604 */
[----:B--2---:R-:W-:Y:S01]  /*1480*/  IMAD.HI.U32 R3, R20, R3, RZ ;  /* 0x0000000314037227 */ /* 0x004fe200078e00ff */
[----:B------:R-:W-:-:S04]  /*1490*/  ISETP.NE.AND P0, PT, R2, 0x1, PT ;  /* 0x000000010200780c */ /* 0x000fc80003f05270 */
[----:B---3--:R-:W-:-:S04]  /*14a0*/  SHF.R.U32.HI R3, RZ, R6, R3 ;  /* 0x00000006ff037219 */ /* 0x008fc80000011603 */
[----:B------:R-:W-:Y:S02]  /*14b0*/  SEL R3, R20, R3, !P0 ;  /* 0x0000000314037207 */ /* 0x000fe40004000000 */
[----:B----4-:R-:W-:-:S04]  /*14c0*/  ISETP.NE.AND P1, PT, R12, 0x1, PT ;  /* 0x000000010c00780c */ /* 0x010fc80003f25270 */
[----:B------:R-:W-:-:S05]  /*14d0*/  SEL R6, R21, R4, !P1 ;  /* 0x0000000415067207 */ /* 0x000fca0004800000 */
[----:B------:R-:W-:Y:S02]  /*14e0*/  IMAD.IADD R4, R3, 0x1, -R6 ;  /* 0x0000000103047824 */ /* 0x000fe400078e0a06 */
[----:B------:R-:W-:Y:S02]  /*14f0*/  IMAD.IADD R3, R6, 0x1, -R3 ;  /* 0x0000000106037824 */ /* 0x000fe400078e0a03 */
[----:B------:R-:W-:Y:S02]  /*1500*/  IMAD R21, R4, R12, R21 ;  /* 0x0000000c04157224 */ /* 0x000fe400078e0215 */
[----:B------:R-:W-:Y:S02]  /*1510*/  IMAD R20, R3, R2, R20 ;  /* 0x0000000203147224 */ /* 0x000fe400078e0214 */
.L_x_19:
[----:B------:R-:W-:Y:S05]  /*1520*/  BRA.U !UP1, `(.L_x_20) ;  /* 0x00000001090c7547 */ /* 0x000fea000b800000 */
[----:B------:R-:W-:Y:S01]  /*1530*/  UCGABAR_WAIT ;  /* 0x0000000000007dc7 */ /* 0x000fe20008000000 */
[----:B------:R-:W-:Y:S01]  /*1540*/  CCTL.IVALL ;  /* 0x00000000ff00798f */ /* 0x000fe20002000000 */
[----:B------:R-:W-:Y:S05]  /*1550*/  BRA `(.L_x_21) ;  /* 0x0000000000047947 */ /* 0x000fea0003800000 */
.L_x_20:
[----:B------:R-:W-:Y:S06]  /*1560*/  BAR.SYNC.DEFER_BLOCKING 0x0 ;  /* 0x0000000000007b1d */ /* 0x000fec0000010000 */
.L_x_21:
[----:B------:R-:W-:Y:S05]  /*1570*/  BRA.U UP2, `(.L_x_22) ;  /* 0x0000001102a87547 */ /* 0x000fea000b800000 */
[----:B------:R-:W1:Y:S01]  /*1580*/  LDCU UR4, c[0x0][0x38c] ;  /* 0x00007180ff0477ac */ /* 0x000e620008000800 */
[----:B------:R-:W2:Y:S01]  /*1590*/  LDC R9, c[0x0][0x370] ;  /* 0x0000dc00ff097b82 */ /* 0x000ea20000000800 */
[----:B------:R-:W-:Y:S01]  /*15a0*/  IMAD.SHL.U32 R16, R11, 0x40, RZ ;  /* 0x000000400b107824 */ /* 0x000fe200078e00ff */
[----:B------:R-:W-:Y:S01]  /*15b0*/  PLOP3.LUT P1, PT, PT, PT, UP5, 0x80, 0x8 ;  /* 0x000000000008781c */ /* 0x000fe20003f2f058 */
[----:B------:R-:W-:Y:S01]  /*15c0*/  HFMA2 R12, -RZ, RZ, 0, 0 ;  /* 0x00000000ff0c7431 */ /* 0x000fe200000001ff */
[----:B------:R-:W-:Y:S01]  /*15d0*/  UISETP.NE.AND UP1, UPT, UR10, URZ, UPT ;  /* 0x000000ff0a00728c */ /* 0x000fe2000bf25270 */
[----:B------:R-:W-:Y:S01]  /*15e0*/  ISETP.NE.AND P4, PT, R10, RZ, P5 ;  /* 0x000000ff0a00720c */ /* 0x000fe20002f85270 */
[----:B------:R-:W-:Y:S01]  /*15f0*/  IMAD.MOV.U32 R15, RZ, RZ, 0x1 ;  /* 0x00000001ff0f7424 */ /* 0x000fe200078e00ff */
[----:B------:R-:W-:Y:S01]  /*1600*/  PLOP3.LUT P1, PT, P1, PT, PT, 0x8, 0x80 ;  /* 0x000000000080781c */ /* 0x000fe20000f2e170 */
[----:B------:R-:W3:Y:S01]  /*1610*/  LDC R0, c[0x0][0x374] ;  /* 0x0000dd00ff007b82 */ /* 0x000ee20000000800 */
[----:B------:R-:W-:Y:S01]  /*1620*/  IMAD.MOV.U32 R14, RZ, RZ, RZ ;  /* 0x000000ffff0e7224 */ /* 0x000fe200078e00ff */
[----:B------:R-:W-:Y:S01]  /*1630*/  MOV R8, 0x1 ;  /* 0x0000000100087802 */ /* 0x000fe20000000f00 */
[----:B------:R-:W-:Y:S01]  /*1640*/  IMAD.MOV.U32 R10, RZ, RZ, RZ ;  /* 0x000000ffff0a7224 */ /* 0x000fe200078e00ff */
[----:B------:R-:W-:Y:S01]  /*1650*/  LOP3.LUT R16, R16, 0x40, RZ, 0xc0, !PT ;  /* 0x0000004010107812 */ /* 0x000fe200078ec0ff */
[----:B------:R-:W4:Y:S01]  /*1660*/  LDCU.64 UR14, c[0x0][0x348] ;  /* 0x00006900ff0e77ac */ /* 0x000f220008000a00 */
[----:B-1----:R-:W-:-:S02]  /*1670*/  UIADD3 UR5, UPT, UPT, UR4, 0x3f, URZ ;  /* 0x0000003f04057890 */ /* 0x002fc4000fffe0ff */
[----:B------:R-:W-:Y:S02]  /*1680*/  USEL UR22, UR6, 0x2, UP1 ;  /* 0x0000000206167887 */ /* 0x000fe40008800000 */
[----:B------:R-:W-:Y:S01]  /*1690*/  USHF.R.S32.HI UR7, URZ, 0x1f, UR5 ;  /* 0x0000001fff077899 */ /* 0x000fe20008011405 */
[----:B------:R-:W-:-:S03]  /*16a0*/  UMOV UR23, URZ ;  /* 0x000000ff00177c82 */ /* 0x000fc60008000000 */
[----:B------:R-:W-:Y:S02]  /*16b0*/  ULEA.HI UR7, UR7, UR5, URZ, 0x6 ;  /* 0x0000000507077291 */ /* 0x000fe4000f8f30ff */
[----:B------:R-:W-:Y:S02]  /*16c0*/  UIADD3 UR5, UPT, UPT, UR4, -0x1, URZ ;  /* 0xffffffff04057890 */ /* 0x000fe4000fffe0ff */
[----:B------:R-:W-:Y:S02]  /*16d0*/  USHF.R.S32.HI UR7, URZ, 0x6, UR7 ;  /* 0x00000006ff077899 */ /* 0x000fe40008011407 */
[----:B------:R-:W-:Y:S02]  /*16e0*/  UISETP.GE.U32.AND UP2, UPT, UR5, -0x7f, UPT ;  /* 0xffffff810500788c */ /* 0x000fe4000bf46070 */
[----:B------:R-:W-:Y:S02]  /*16f0*/  UISETP.LT.U32.AND UP0, UPT, UR7, 0x4, UPT ;  /* 0x000000040700788c */ /* 0x000fe4000bf01070 */
[----:B------:R-:W-:-:S02]  /*1700*/  UIADD3 UR4, UPT, UPT, UR4, 0x7e, URZ ;  /* 0x0000007e04047890 */ /* 0x000fc4000fffe0ff */
[----:B------:R-:W-:-:S04]  /*1710*/  USEL UR5, UR7, 0x4, UP0 ;  /* 0x0000000407057887 */ /* 0x000fc80008000000 */
[----:B------:R-:W-:Y:S02]  /*1720*/  UIADD3 UR21, UPT, UPT, UR5, -0x1, URZ ;  /* 0xffffffff05157890 */ /* 0x000fe4000fffe0ff */
[----:B------:R-:W-:Y:S02]  /*1730*/  @UP2 UIADD3 UR21, UPT, UPT, UR5, URZ, URZ ;  /* 0x000000ff05152290 */ /* 0x000fe4000fffe0ff */
[----:B------:R-:W-:Y:S02]  /*1740*/  UIADD3 UR24, UPT, UPT, UR7, -UR5, URZ ;  /* 0x8000000507187290 */ /* 0x000fe4000fffe0ff */
[----:B------:R-:W-:Y:S02]  /*1750*/  UIADD3 UR13, UPT, UPT, UR21, 0x1, URZ ;  /* 0x00000001150d7890 */ /* 0x000fe4000fffe0ff */
[----:B--2-4-:R-:W-:-:S12]  /*1760*/  UIADD3 UR21, UPT, UPT, -UR21, URZ, URZ ;  /* 0x000000ff15157290 */ /* 0x014fd8000fffe1ff */
.L_x_42:
[----:B------:R-:W-:Y:S01]  /*1770*/  UISETP.NE.AND UP0, UPT, UR37, URZ, UPT ;  /* 0x000000ff2500728c */ /* 0x000fe2000bf05270 */
[----:B------:R-:W1:Y:S08]  /*1780*/  S2UR UR37, SR_CgaCtaId ;  /* 0x00000000002579c3 */ /* 0x000e700000008800 */
[----:B------:R-:W-:Y:S05]  /*1790*/  BRA.U UP0, `(.L_x_23) ;  /* 0x0000000100347547 */ /* 0x000fea000b800000 */
[----:B------:R-:W2:Y:S01]  /*17a0*/  S2R R2, SR_CgaCtaId ;  /* 0x0000000000027919 */ /* 0x000ea20000008800 */
[----:B------:R-:W-:-:S04]  /*17b0*/  MOV R3, 0x400 ;  /* 0x0000040000037802 */ /* 0x000fc80000000f00 */
[----:B--2---:R-:W-:Y:S02]  /*17c0*/  LEA R3, R2, R3, 0x18 ;  /* 0x0000000302037211 */ /* 0x004fe400078ec0ff */
[----:B------:R-:W-:-:S03]  /*17d0*/  SHF.L.U32 R2, R8, 0x1f, RZ ;  /* 0x0000001f08027819 */ /* 0x000fc600000006ff */
[----:B------:R-:W-:-:S04]  /*17e0*/  IMAD R3, R10, 0x8, R3 ;  /* 0x000000080a037824 */ /* 0x000fc800078e0203 */
[----:B------:R-:W2:Y:S02]  /*17f0*/  SYNCS.PHASECHK.TRANS64.TRYWAIT P0, [R3+URZ+0x100], R2 ;  /* 0x00010002030075a7 */ /* 0x000ea400080011ff */
[----:B--2---:R-:W-:Y:S05]  /*1800*/  @!P0 BRA `(.L_x_24) ;  /* 0x0000006c00fc8947 */ /* 0x004fea0003800000 */
.L_x_149:
[----:B------:R-:W-:Y:S01]  /*1810*/  VIADD R10, R10, 0x1 ;  /* 0x000000010a0a7836 */ /* 0x000fe20000000000 */
[----:B------:R2:W-:Y:S04]  /*1820*/  SYNCS.ARRIVE.TRANS64.A1T0 RZ, [R3+URZ+0xf0], RZ ;  /* 0x0000f0ff03ff79a7 */ /* 0x0005e800081000ff */
[----:B------:R-:W-:-:S04]  /*1830*/  ISETP.NE.AND P0, PT, R10, 0x2, PT ;  /* 0x000000020a00780c */ /* 0x000fc80003f05270 */
[----:B------:R-:W-:Y:S02]  /*1840*/  SEL R10, R10, RZ, P0 ;  /* 0x000000ff0a0a7207 */ /* 0x000fe40000000000 */
[----:B--2---:R-:W-:-:S04]  /*1850*/  SEL R3, RZ, 0x1, P0 ;  /* 0x00000001ff037807 */ /* 0x004fc80000000000 */
[----:B------:R-:W-:-:S07]  /*1860*/  LOP3.LUT R8, R8, R3, RZ, 0x3c, !PT ;  /* 0x0000000308087212 */ /* 0x000fce00078e3cff */
.L_x_23:
[----:B------:R-:W-:Y:S01]  /*1870*/  UMOV UR6, 0x400 ;  /* 0x0000040000067882 */ /* 0x000fe20000000000 */
[----:B------:R-:W-:Y:S01]  /*1880*/  LEA.HI R3, R21, R21, RZ, 0x1 ;  /* 0x0000001515037211 */ /* 0x000fe200078f08ff */
[----:B-1----:R-:W-:Y:S01]  /*1890*/  ULEA UR6, UR37, UR6, 0x18 ;  /* 0x0000000625067291 */ /* 0x002fe2000f8ec0ff */
[----:B------:R-:W-:Y:S01]  /*18a0*/  SHF.L.U32 R2, R15, 0x1f, RZ ;  /* 0x0000001f0f027819 */ /* 0x000fe200000006ff */
[----:B------:R-:W-:Y:S01]  /*18b0*/  UISETP.GE.U32.AND UP0, UPT, UR4, 0x7f, UPT ;  /* 0x0000007f0400788c */ /* 0x000fe2000bf06070 */
[C---:B------:R-:W-:Y:S01]  /*18c0*/  R2UR UR9, R16.reuse ;  /* 0x00000000100972ca */ /* 0x040fe200000e0000 */
[----:B------:R-:W-:Y:S01]  /*18d0*/  ULEA UR8, UR23, UR6, 0x3 ;  /* 0x0000000617087291 */ /* 0x000fe2000f8e18ff */
[----:B------:R-:W-:Y:S01]  /*18e0*/  IMAD.SHL.U32 R3, R3, 0x40, RZ ;  /* 0x0000004003037824 */ /* 0x000fe200078e00ff */
[----:B------:R-:W-:Y:S01]  /*18f0*/  R2UR UR11, R16 ;  /* 0x00000000100b72ca */ /* 0x000fe200000e0000 */
[----:B------:R-:W-:-:S03]  /*1900*/  UMOV UR25, URZ ;  /* 0x000000ff00197c82 */ /* 0x000fc60008000000 */
[----:B------:R-:W-:-:S03]  /*1910*/  R2UR UR34, R3 ;  /* 0x00000000032272ca */ /* 0x000fc600000e0000 */
[----:B------:R1:W2:Y:S01]  /*1920*/  SYNCS.PHASECHK.TRANS64.TRYWAIT P0, [UR8+0x20], R2 ;  /* 0x00002002ff0075a7 */ /* 0x0002a20008001108 */
[----:B------:R-:W-:-:S09]  /*1930*/  R2UR UR8, R20 ;  /* 0x00000000140872ca */ /* 0x000fd200000e0000 */
[----:B------:R-:W-:-:S04]  /*1940*/  ULOP3.LUT UR34, UR9, 0xffffff80, UR34, 0xf8, !UPT ;  /* 0xffffff8009227892 */ /* 0x000fc8000f8ef822 */
[----:B------:R-:W-:Y:S01]  /*1950*/  ULEA UR11, UR8, UR11, 0x7 ;  /* 0x0000000b080b7291 */ /* 0x000fe2000f8e38ff */
[----:B------:R-:W-:Y:S11]  /*1960*/  BRA.U !UP0, `(.L_x_25) ;  /* 0x0000000108bc7547 */ /* 0x000ff6000b800000 */
[----:B------:R-:W-:Y:S01]  /*1970*/  UMOV UR16, UR21 ;  /* 0x0000001500107c82 */ /* 0x000fe20008000000 */
[----:B------:R-:W-:Y:S01]  /*1980*/  UMOV UR17, UR23 ;  /* 0x0000001700117c82 */ /* 0x000fe20008000000 */
[----:B------:R-:W-:-:S05]  /*1990*/  UMOV UR35, URZ ;  /* 0x000000ff00237c82 */ /* 0x000fca0008000000 */
.L_x_31:
[----:B------:R-:W-:Y:S01]  /*19a0*/  ULEA UR33, UR17, UR6, 0x3 ;  /* 0x0000000611217291 */ /* 0x000fe2000f8e18ff */
[----:B------:R-:W-:Y:S01]  /*19b0*/  @P5 MOV R3, 0x8000 ;  /* 0x0000800000035802 */ /* 0x000fe20000000f00 */
[----:B-12-4-:R-:W-:Y:S10]  /*19c0*/  @P0 BRA `(.L_x_26) ;  /* 0x00000000000c0947 */ /* 0x016ff40003800000 */
[----:B------:R-:W-:-:S04]  /*19d0*/  SHF.L.U32 R5, R15, 0x1f, RZ ;  /* 0x0000001f0f057819 */ /* 0x000fc800000006ff */
[----:B------:R-:W2:Y:S02]  /*19e0*/  SYNCS.PHASECHK.TRANS64.TRYWAIT P0, [UR33+0x20], R5 ;  /* 0x00002005ff0075a7 */ /* 0x000ea40008001121 */
[----:B--2---:R-:W-:Y:S05]  /*19f0*/  @!P0 BRA `(.L_x_27) ;  /* 0x0000006c00948947 */ /* 0x004fea0003800000 */
.L_x_26:
[----:B------:R2:W-:Y:S01]  /*1a00*/  @P5 SYNCS.ARRIVE.TRANS64 RZ, [UR33], R3 ;  /* 0x00000003ffff59a7 */ /* 0x0005e20008000021 */
[----:B------:R-:W-:Y:S02]  /*1a10*/  ULOP3.LUT UR8, UR22, 0x2, URZ, 0xfc, !UPT ;  /* 0x0000000216087892 */ /* 0x000fe4000f8efcff */
[----:B------:R-:W-:Y:S02]  /*1a20*/  UIADD3 UR16, UPT, UPT, UR16, 0x1, URZ ;  /* 0x0000000110107890 */ /* 0x000fe4000fffe0ff */
[----:B------:R-:W-:Y:S02]  /*1a30*/  UISETP.NE.AND UP0, UPT, UR8, 0x2, UPT ;  /* 0x000000020800788c */ /* 0x000fe4000bf05270 */
[----:B------:R-:W-:-:S07]  /*1a40*/  UISETP.NE.AND UP2, UPT, UR16, 0x1, UPT ;  /* 0x000000011000788c */ /* 0x000fce000bf45270 */
[----:B------:R-:W-:Y:S05]  /*1a50*/  BRA.U UP0, `(.L_x_28) ;  /* 0x0000000100047547 */ /* 0x000fea000b800000 */
[----:B------:R-:W-:Y:S05]  /*1a60*/  BPT.TRAP 0x1 ;  /* 0x000000040000795c */ /* 0x000fea0000300000 */
.L_x_28:
[----:B------:R-:W-:Y:S04]  /*1a70*/  BSSY.RECONVERGENT B0, `(.L_x_29) ;  /* 0x0000003000007945 */ /* 0x000fe80003800200 */
[----:B------:R-:W-:Y:S05]  /*1a80*/  @!P4 BRA `(.L_x_30) ;  /* 0x000000000004c947 */ /* 0x000fea0003800000 */
[----:B------:R-:W-:Y:S05]  /*1a90*/  BPT.TRAP 0x1 ;  /* 0x000000040000795c */ /* 0x000fea0000300000 */
.L_x_30:
[----:B------:R-:W-:Y:S05]  /*1aa0*/  BSYNC.RECONVERGENT B0 ;  /* 0x0000000000007941 */ /* 0x000fea0003800200 */
.L_x_29:
[----:B------:R-:W-:Y:S02]  /*1ab0*/  UIADD3 UR23, UPT, UPT, UR17, 0x1, URZ ;  /* 0x0000000111177890 */ /* 0x000fe4000fffe0ff */
[----:B------:R-:W-:Y:S02]  /*1ac0*/  UIADD3 UR28, UP1, UPT, UR14, 0x80, URZ ;  /* 0x000000800e1c7890 */ /* 0x000fe4000ff3e0ff */
[----:B------:R-:W-:Y:S02]  /*1ad0*/  UISETP.NE.AND UP0, UPT, UR23, 0x4, UPT ;  /* 0x000000041700788c */ /* 0x000fe4000bf05270 */
[----:B------:R-:W-:Y:S02]  /*1ae0*/  ULOP3.LUT UR33, UR33, 0xfefffff8, URZ, 0xc0, !UPT ;  /* 0xfefffff821217892 */ /* 0x000fe4000f8ec0ff */
[----:B------:R-:W-:Y:S02]  /*1af0*/  USEL UR9, URZ, 0x1, UP0 ;  /* 0x00000001ff097887 */ /* 0x000fe40008000000 */
[----:B------:R-:W-:-:S02]  /*1b00*/  USEL UR23, UR23, URZ, UP0 ;  /* 0x000000ff17177287 */ /* 0x000fc40008000000 */
[----:B------:R-:W-:Y:S02]  /*1b10*/  UIADD3 UR26, UP0, UPT, UR14, 0x180, URZ ;  /* 0x000001800e1a7890 */ /* 0x000fe4000ff1e0ff */
[----:B------:R-:W-:Y:S01]  /*1b20*/  ULEA UR8, UR23, UR6, 0x3 ;  /* 0x0000000617087291 */ /* 0x000fe2000f8e18ff */
[----:B------:R-:W-:Y:S01]  /*1b30*/  LOP3.LUT R15, R15, UR9, RZ, 0x3c, !PT ;  /* 0x000000090f0f7c12 */ /* 0x000fe2000f8e3cff */
[----:B------:R-:W-:Y:S02]  /*1b40*/  UIADD3.X UR29, UPT, UPT, URZ, UR15, URZ, UP1, !UPT ;  /* 0x0000000fff1d7290 */ /* 0x000fe40008ffe4ff */
[----:B------:R-:W-:Y:S01]  /*1b50*/  UIADD3.X UR27, UPT, UPT, URZ, UR15, URZ, UP0, !UPT ;  /* 0x0000000fff1b7290 */ /* 0x000fe200087fe4ff */
[----:B-1----:R-:W-:Y:S01]  /*1b60*/  SHF.L.U32 R2, R15, 0x1f, RZ ;  /* 0x0000001f0f027819 */ /* 0x002fe200000006ff */
[----:B------:R-:W-:Y:S01]  /*1b70*/  UMOV UR18, 0x0 ;  /* 0x0000000000127882 */ /* 0x000fe20000000000 */
[----:B------:R-:W-:Y:S01]  /*1b80*/  UMOV UR19, 0x10000000 ;  /* 0x1000000000137882 */ /* 0x000fe20000000000 */
[----:B------:R-:W-:Y:S01]  /*1b90*/  UMOV UR10, UR35 ;  /* 0x00000023000a7c82 */ /* 0x000fe20008000000 */
[----:B------:R4:W1:Y:S01]  /*1ba0*/  SYNCS.PHASECHK.TRANS64.TRYWAIT P0, [UR8+0x20], R2 ;  /* 0x00002002ff0075a7 */ /* 0x0008620008001108 */
[----:B------:R-:W-:Y:S01]  /*1bb0*/  ULEA UR8, UR17, UR6, 0xd ;  /* 0x0000000611087291 */ /* 0x000fe2000f8e68ff */
[----:B------:R-:W-:Y:S01]  /*1bc0*/  UMOV UR12, UR36 ;  /* 0x00000024000c7c82 */ /* 0x000fe20008000000 */
[----:B------:R-:W-:-:S02]  /*1bd0*/  UMOV UR9, UR33 ;  /* 0x0000002100097c82 */ /* 0x000fc40008000000 */
[----:B------:R-:W-:Y:S02]  /*1be0*/  UIADD3 UR32, UPT, UPT, UR8, 0x4300, URZ ;  /* 0x0000430008207890 */ /* 0x000fe4000fffe0ff */
[----:B------:R-:W-:Y:S01]  /*1bf0*/  UIADD3 UR8, UPT, UPT, UR8, 0xc300, URZ ;  /* 0x0000c30008087890 */ /* 0x000fe2000fffe0ff */
[----:B------:R-:W-:Y:S01]  /*1c00*/  UMOV UR25, UR13 ;  /* 0x0000000d00197c82 */ /* 0x000fe20008000000 */
[----:B------:R-:W-:-:S05]  /*1c10*/  UMOV UR17, UR23 ;  /* 0x0000001700117c82 */ /* 0x000fca0008000000 */
[----:B------:R2:W-:Y:S02]  /*1c20*/  UTMALDG.3D.2CTA [UR32], [UR28], desc[UR18] ;  /* 0x000012201c0075b4 */ /* 0x0005e40008211000 */
[----:B------:R4:W-:Y:S01]  /*1c30*/  UTMALDG.3D.2CTA [UR8], [UR26], desc[UR18] ;  /* 0x000012081a0075b4 */ /* 0x0009e20008211000 */
[----:B--2---:R-:W-:Y:S01]  /*1c40*/  UIADD3 UR35, UPT, UPT, UR35, 0x40, URZ ;  /* 0x0000004023237890 */ /* 0x004fe2000fffe0ff */
[----:B------:R-:W-:Y:S11]  /*1c50*/  BRA.U UP2, `(.L_x_31) ;  /* 0xfffffffd02507547 */ /* 0x000ff6000b83ffff */
.L_x_25:
[----:B----4-:R-:W-:Y:S01]  /*1c60*/  ULEA UR8, UR23, UR6, 0x3 ;  /* 0x0000000617087291 */ /* 0x010fe2000f8e18ff */
[----:B-1----:R-:W-:Y:S01]  /*1c70*/  SHF.L.U32 R2, R15, 0x1f, RZ ;  /* 0x0000001f0f027819 */ /* 0x002fe200000006ff */
[----:B------:R-:W-:Y:S01]  /*1c80*/  @!P1 SYNCS.ARRIVE.TRANS64.A1T0 RZ, [UR6+0x88], RZ ;  /* 0x000088ffffff99a7 */ /* 0x000fe20008100006 */
[----:B------:R-:W-:-:S06]  /*1c90*/  UISETP.GT.AND UP0, UPT, UR7, UR5, UPT ;  /* 0x000000050700728c */ /* 0x000fcc000bf04270 */
[----:B--2---:R1:W2:Y:S03]  /*1ca0*/  SYNCS.PHASECHK.TRANS64.TRYWAIT P0, [UR8+0x20], R2 ;  /* 0x00002002ff0075a7 */ /* 0x0042a60008001108 */
[----:B------:R-:W-:Y:S05]  /*1cb0*/  BRA.U !UP0, `(.L_x_32) ;  /* 0x0000000108bc7547 */ /* 0x000fea000b800000 */
[----:B------:R-:W-:Y:S01]  /*1cc0*/  UIADD3 UR26, UPT, UPT, UR24, UR25, URZ ;  /* 0x00000019181a7290 */ /* 0x000fe2000fffe0ff */
[----:B------:R-:W-:-:S11]  /*1cd0*/  UMOV UR27, UR23 ;  /* 0x00000017001b7c82 */ /* 0x000fd60008000000 */
.L_x_38:
[----:B------:R-:W-:Y:S01]  /*1ce0*/  ULEA UR17, UR27, UR6, 0x3 ;  /* 0x000000061b117291 */ /* 0x000fe2000f8e18ff */
[----:B--2---:R-:W-:Y:S01]  /*1cf0*/  @P5 MOV R3, 0x8000 ;  /* 0x0000800000035802 */ /* 0x004fe20000000f00 */
[----:B-12---:R-:W-:Y:S10]  /*1d00*/  @P0 BRA `(.L_x_33) ;  /* 0x00000000000c0947 */ /* 0x006ff40003800000 */
[----:B------:R-:W-:-:S04]  /*1d10*/  SHF.L.U32 R5, R15, 0x1f, RZ ;  /* 0x0000001f0f057819 */ /* 0x000fc800000006ff */
[----:B------:R-:W2:Y:S02]  /*1d20*/  SYNCS.PHASECHK.TRANS64.TRYWAIT P0, [UR17+0x20], R5 ;  /* 0x00002005ff0075a7 */ /* 0x000ea40008001111 */
[----:B--2---:R-:W-:Y:S05]  /*1d30*/  @!P0 BRA `(.L_x_34) ;  /* 0x0000006800dc8947 */ /* 0x004fea0003800000 */
.L_x_33:
[----:B------:R2:W-:Y:S01]  /*1d40*/  @P5 SYNCS.ARRIVE.TRANS64 RZ, [UR17], R3 ;  /* 0x00000003ffff59a7 */ /* 0x0005e20008000011 */
[----:B------:R-:W-:-:S04]  /*1d50*/  ULOP3.LUT UR8, UR22, 0x2, URZ, 0xfc, !UPT ;  /* 0x0000000216087892 */ /* 0x000fc8000f8efcff */
[----:B------:R-:W-:-:S09]  /*1d60*/  UISETP.NE.AND UP0, UPT, UR8, 0x2, UPT ;  /* 0x000000020800788c */ /* 0x000fd2000bf05270 */
[----:B------:R-:W-:Y:S05]  /*1d70*/  BRA.U UP0, `(.L_x_35) ;  /* 0x0000000100047547 */ /* 0x000fea000b800000 */
[----:B------:R-:W-:Y:S05]  /*1d80*/  BPT.TRAP 0x1 ;  /* 0x000000040000795c */ /* 0x000fea0000300000 */
.L_x_35:
[----:B------:R-:W-:Y:S04]  /*1d90*/  BSSY.RECONVERGENT B0, `(.L_x_36) ;  /* 0x0000003000007945 */ /* 0x000fe80003800200 */
[----:B------:R-:W-:Y:S05]  /*1da0*/  @!P4 BRA `(.L_x_37) ;  /* 0x000000000004c947 */ /* 0x000fea0003800000 */
[----:B------:R-:W-:Y:S05]  /*1db0*/  BPT.TRAP 0x1 ;  /* 0x000000040000795c */ /* 0x000fea0000300000 */
.L_x_37:
[----:B------:R-:W-:Y:S05]  /*1dc0*/  BSYNC.RECONVERGENT B0 ;  /* 0x0000000000007941 */ /* 0x000fea0003800200 */
.L_x_36:
[----:B------:R-:W-:Y:S02]  /*1dd0*/  UIADD3 UR23, UPT, UPT, UR27, 0x1, URZ ;  /* 0x000000011b177890 */ /* 0x000fe4000fffe0ff */
[----:B------:R-:W-:Y:S02]  /*1de0*/  UIADD3 UR32, UP1, UPT, UR14, 0x80, URZ ;  /* 0x000000800e207890 */ /* 0x000fe4000ff3e0ff */
[----:B------:R-:W-:Y:S02]  /*1df0*/  UISETP.NE.AND UP0, UPT, UR23, 0x4, UPT ;  /* 0x000000041700788c */ /* 0x000fe4000bf05270 */
[----:B------:R-:W-:Y:S02]  /*1e00*/  USHF.L.U32 UR19, UR25, 0x6, URZ ;  /* 0x0000000619137899 */ /* 0x000fe400080006ff */
[----:B------:R-:W-:Y:S02]  /*1e10*/  USEL UR9, URZ, 0x1, UP0 ;  /* 0x00000001ff097887 */ /* 0x000fe40008000000 */
[----:B------:R-:W-:-:S02]  /*1e20*/  USEL UR23, UR23, URZ, UP0 ;  /* 0x000000ff17177287 */ /* 0x000fc40008000000 */
[----:B------:R-:W-:Y:S02]  /*1e30*/  UIADD3 UR30, UP0, UPT, UR14, 0x180, URZ ;  /* 0x000001800e1e7890 */ /* 0x000fe4000ff1e0ff */
[----:B------:R-:W-:Y:S01]  /*1e40*/  ULEA UR8, UR23, UR6, 0x3 ;  /* 0x0000000617087291 */ /* 0x000fe2000f8e18ff */
[----:B------:R-:W-:Y:S01]  /*1e50*/  LOP3.LUT R15, R15, UR9, RZ, 0x3c, !PT ;  /* 0x000000090f0f7c12 */ /* 0x000fe2000f8e3cff */
[----:B------:R-:W-:Y:S02]  /*1e60*/  ULOP3.LUT UR17, UR17, 0xfefffff8, URZ, 0xc0, !UPT ;  /* 0xfefffff811117892 */ /* 0x000fe4000f8ec0ff */
[----:B------:R-:W-:Y:S01]  /*1e70*/  UIADD3.X UR33, UPT, UPT, URZ, UR15, URZ, UP1, !UPT ;  /* 0x0000000fff217290 */ /* 0x000fe20008ffe4ff */
[----:B-1----:R-:W-:Y:S01]  /*1e80*/  SHF.L.U32 R2, R15, 0x1f, RZ ;  /* 0x0000001f0f027819 */ /* 0x002fe200000006ff */
[----:B------:R-:W-:Y:S01]  /*1e90*/  UIADD3.X UR31, UPT, UPT, URZ, UR15, URZ, UP0, !UPT ;  /* 0x0000000fff1f7290 */ /* 0x000fe200087fe4ff */
[----:B------:R-:W-:Y:S02]  /*1ea0*/  UMOV UR28, 0x0 ;  /* 0x00000000001c7882 */ /* 0x000fe40000000000 */
[----:B------:R4:W1:Y:S01]  /*1eb0*/  SYNCS.PHASECHK.TRANS64.TRYWAIT P0, [UR8+0x20], R2 ;  /* 0x00002002ff0075a7 */ /* 0x0008620008001108 */
[----:B------:R-:W-:Y:S01]  /*1ec0*/  ULEA UR8, UR27, UR6, 0xd ;  /* 0x000000061b087291 */ /* 0x000fe2000f8e68ff */
[----:B------:R-:W-:Y:S01]  /*1ed0*/  UMOV UR29, 0x10000000 ;  /* 0x10000000001d7882 */ /* 0x000fe20000000000 */
[----:B------:R-:W-:-:S02]  /*1ee0*/  UMOV UR18, UR34 ;  /* 0x0000002200127c82 */ /* 0x000fc40008000000 */
[----:B------:R-:W-:Y:S02]  /*1ef0*/  UIADD3 UR16, UPT, UPT, UR8, 0x4300, URZ ;  /* 0x0000430008107890 */ /* 0x000fe4000fffe0ff */
[----:B------:R-:W-:Y:S01]  /*1f00*/  UIADD3 UR8, UPT, UPT, UR8, 0xc300, URZ ;  /* 0x0000c30008087890 */ /* 0x000fe2000fffe0ff */
[----:B------:R-:W-:Y:S01]  /*1f10*/  UMOV UR20, UR36 ;  /* 0x0000002400147c82 */ /* 0x000fe20008000000 */
[----:B------:R-:W-:Y:S01]  /*1f20*/  UMOV UR12, UR36 ;  /* 0x00000024000c7c82 */ /* 0x000fe20008000000 */
[----:B------:R-:W-:Y:S01]  /*1f30*/  UMOV UR9, UR17 ;  /* 0x0000001100097c82 */ /* 0x000fe20008000000 */
[----:B------:R-:W-:Y:S01]  /*1f40*/  UMOV UR10, UR19 ;  /* 0x00000013000a7c82 */ /* 0x000fe20008000000 */
[----:B------:R-:W-:Y:S02]  /*1f50*/  UIADD3 UR25, UPT, UPT, UR25, 0x1, URZ ;  /* 0x0000000119197890 */ /* 0x000fe4000fffe0ff */
[----:B------:R4:W-:Y:S01]  /*1f60*/  UTMALDG.3D.2CTA [UR16], [UR32], desc[UR28] ;  /* 0x00001c10200075b4 */ /* 0x0009e20008211000 */
[----:B------:R-:W-:Y:S01]  /*1f70*/  UMOV UR27, UR23 ;  /* 0x00000017001b7c82 */ /* 0x000fe20008000000 */
[----:B------:R-:W-:Y:S01]  /*1f80*/  UISETP.NE.AND UP0, UPT, UR25, UR26, UPT ;  /* 0x0000001a1900728c */ /* 0x000fe2000bf05270 */
[----:B------:R4:W-:Y:S08]  /*1f90*/  UTMALDG.3D.2CTA [UR8], [UR30], desc[UR28] ;  /* 0x00001c081e0075b4 */ /* 0x0009f00008211000 */
[----:B----4-:R-:W-:Y:S05]  /*1fa0*/  BRA.U UP0, `(.L_x_38) ;  /* 0xfffffffd004c7547 */ /* 0x010fea000b83ffff */
.L_x_32:
[----:B-1----:R-:W-:Y:S01]  /*1fb0*/  LEA R2, R14, UR6, 0x3 ;  /* 0x000000060e027c11 */ /* 0x002fe2000f8e18ff */
[----:B------:R-:W-:Y:S01]  /*1fc0*/  NOP ;  /* 0x0000000000007918 */ /* 0x000fe20000000000 */
[----:B--2---:R-:W-:Y:S02]  /*1fd0*/  SHF.L.U32 R3, R12, 0x1f, RZ ;  /* 0x0000001f0c037819 */ /* 0x004fe400000006ff */
[----:B------:R-:W-:Y:S02]  /*1fe0*/  LEA R4, R14, UR6, 0x4 ;  /* 0x000000060e047c11 */ /* 0x000fe4000f8e20ff */
[----:B------:R-:W1:Y:S02]  /*1ff0*/  SYNCS.PHASECHK.TRANS64.TRYWAIT P0, [R2+URZ+0x90], R3 ;  /* 0x00009003020075a7 */ /* 0x000e6400080011ff */
[----:B-1----:R-:W-:Y:S05]  /*2000*/  @!P0 BRA `(.L_x_39) ;  /* 0x0000006800408947 */ /* 0x002fea0003800000 */
.L_x_152:
[----:B------:R-:W2:Y:S01]  /*2010*/  LDS.128 R4, [R4+0x120] ;  /* 0x0001200004047984 */ /* 0x000ea20000000c00 */
[----:B------:R-:W-:Y:S01]  /*2020*/  ISETP.GE.AND P0, PT, R26, 0x1, PT ;  /* 0x000000011a00780c */ /* 0x000fe20003f06270 */
[----:B-1----:R-:W-:Y:S01]  /*2030*/  VIADD R2, R2, 0xa0 ;  /* 0x000000a002027836 */ /* 0x002fe20000000000 */
[----:B------:R-:W-:Y:S01]  /*2040*/  @!PT LDS RZ, [RZ] ;  /* 0x00000000fffff984 */ /* 0x000fe20000000800 */
[----:B------:R-:W-:Y:S01]  /*2050*/  @!PT LDS RZ, [RZ] ;  /* 0x00000000fffff984 */ /* 0x000fe20000000800 */
[----:B------:R-:W-:Y:S01]  /*2060*/  @!PT LDS RZ, [RZ] ;  /* 0x00000000fffff984 */ /* 0x000fe20000000800 */
[----:B------:R-:W-:Y:S01]  /*2070*/  @!PT LDS RZ, [RZ] ;  /* 0x00000000fffff984 */ /* 0x000fe20000000800 */
[----:B------:R1:W-:Y:S06]  /*2080*/  MEMBAR.ALL.CTA ;  /* 0x0000000000007992 */ /* 0x0003ec0000008000 */
[----:B-1----:R-:W1:Y:S01]  /*2090*/  FENCE.VIEW.ASYNC.S ;  /* 0x00000000000073c6 */ /* 0x002e620000000000 */
[----:B------:R-:W-:-:S04]  /*20a0*/  PRMT R2, RZ, 0x654, R2 ;  /* 0x00000654ff027816 */ /* 0x000fc80000000002 */
[----:B-1----:R1:W-:Y:S01]  /*20b0*/  SYNCS.ARRIVE.TRANS64.RED.A1T0 RZ, [R2+URZ], RZ ;  /* 0x000000ff02ff79a7 */ /* 0x0023e200081004ff */
[----:B--2---:R-:W-:-:S13]  /*20c0*/  LOP3.LUT P2, RZ, R6, 0x1, RZ, 0xc0, !PT ;  /* 0x0000000106ff7812 */ /* 0x004fda000784c0ff */
[----:B------:R-:W-:Y:S01]  /*20d0*/  @P2 SHF.R.U32.HI R3, RZ, 0x10, R5 ;  /* 0x00000010ff032819 */ /* 0x000fe20000011605 */
[----:B------:R-:W-:Y:S01]  /*20e0*/  VOTEU.ANY UP0, P2 ;  /* 0x0000000000ff7886 */ /* 0x000fe20001000100 */
[----:B------:R-:W-:Y:S02]  /*20f0*/  @P2 MOV R13, R4 ;  /* 0x00000004000d2202 */ /* 0x000fe40000000f00 */
[----:B------:R-:W-:Y:S02]  /*2100*/  @P2 R2UR.BROADCAST UR8, R3 ;  /* 0x00000000030822ca */ /* 0x000fe400008e0000 */
[----:B------:R-:W-:-:S11]  /*2110*/  @P2 LOP3.LUT R11, R5, 0xffff, RZ, 0xc0, !PT ;  /* 0x0000ffff050b2812 */ /* 0x000fd600078ec0ff */
[----:B------:R-:W-:Y:S01]  /*2120*/  @UP0 UMOV UR36, UR8 ;  /* 0x0000000800240c82 */ /* 0x000fe20008000000 */
[----:B-1----:R-:W-:Y:S05]  /*2130*/  @!P0 BRA `(.L_x_40) ;  /* 0x0000000000b88947 */ /* 0x002fea0003800000 */
[----:B------:R-:W3:Y:S01]  /*2140*/  LDC.64 R4, c[0x0][0xb18] ;  /* 0x0002c600ff047b82 */ /* 0x000ee20000000a00 */
[----:B------:R-:W-:-:S07]  /*2150*/  ISETP.NE.AND P3, PT, R26, 0x1, PT ;  /* 0x000000011a00780c */ /* 0x000fce0003f65270 */
[----:B------:R-:W1:Y:S08]  /*2160*/  LDC.64 R6, c[0x0][0xb10] ;  /* 0x0002c400ff067b82 */ /* 0x000e700000000a00 */
[----:B------:R-:W2:Y:S08]  /*2170*/  LDC R17, c[0x0][0xb20] ;  /* 0x0002c800ff117b82 */ /* 0x000eb00000000800 */
[----:B------:R-:W4:Y:S01]  /*2180*/  LDC R18, c[0x0][0xb0c] ;  /* 0x0002c300ff127b82 */ /* 0x000f220000000800 */
[----:B---3--:R-:W-:Y:S01]  /*2190*/  IMAD.HI.U32 R22, R0, R5, RZ ;  /* 0x0000000500167227 */ /* 0x008fe200078e00ff */
[----:B------:R-:W-:-:S06]  /*21a0*/  ISETP.NE.AND P0, PT, R4, 0x1, PT ;  /* 0x000000010400780c */ /* 0x000fcc0003f05270 */
[----:B------:R-:W3:Y:S01]  /*21b0*/  LDC.64 R2, c[0x0][0xb28] ;  /* 0x0002ca00ff027b82 */ /* 0x000ee20000000a00 */
[----:B-1----:R-:W-:-:S04]  /*21c0*/  IMAD.HI.U32 R20, R9, R6, RZ ;  /* 0x0000000609147227 */ /* 0x002fc800078e00ff */
[----:B------:R-:W-:Y:S01]  /*21d0*/  IMAD.HI.U32 R24, R13, R6, RZ ;  /* 0x000000060d187227 */ /* 0x000fe200078e00ff */
[----:B------:R-:W-:Y:S02]  /*21e0*/  SHF.R.U32.HI R20, RZ, R7, R20 ;  /* 0x00000007ff147219 */ /* 0x000fe40000011614 */
[----:B--2---:R-:W-:Y:S01]  /*21f0*/  SHF.R.U32.HI R19, RZ, R17, R22 ;  /* 0x00000011ff137219 */ /* 0x004fe20000011616 */
[----:B------:R-:W-:Y:S01]  /*2200*/  IMAD.HI.U32 R22, R11, R5, RZ ;  /* 0x000000050b167227 */ /* 0x000fe200078e00ff */
[----:B------:R-:W-:Y:S02]  /*2210*/  SHF.R.U32.HI R24, RZ, R7, R24 ;  /* 0x00000007ff187219 */ /* 0x000fe40000011618 */
[----:B------:R-:W-:Y:S02]  /*2220*/  SEL R19, R0, R19, !P0 ;  /* 0x0000001300137207 */ /* 0x000fe40004000000 */
[----:B------:R-:W-:Y:S02]  /*2230*/  SHF.R.U32.HI R22, RZ, R17, R22 ;  /* 0x00000011ff167219 */ /* 0x000fe40000011616 */
[----:B----4-:R-:W-:-:S02]  /*2240*/  ISETP.NE.AND P1, PT, R18, 0x1, PT ;  /* 0x000000011200780c */ /* 0x010fc40003f25270 */
[----:B------:R-:W-:Y:S02]  /*2250*/  SEL R5, R11, R22, !P0 ;  /* 0x000000160b057207 */ /* 0x000fe40004000000 */
[----:B------:R-:W-:Y:S02]  /*2260*/  SEL R21, R9, R20, !P1 ;  /* 0x0000001409157207 */ /* 0x000fe40004800000 */
[----:B------:R-:W-:Y:S01]  /*2270*/  SEL R7, R13, R24, !P1 ;  /* 0x000000180d077207 */ /* 0x000fe20004800000 */
[----:B---3--:R-:W-:Y:S01]  /*2280*/  IMAD.HI.U32 R20, R19, R2, RZ ;  /* 0x0000000213147227 */ /* 0x008fe200078e00ff */
[----:B------:R-:W-:-:S03]  /*2290*/  IADD3 R17, PT, PT, -R5, RZ, RZ ;  /* 0x000000ff05117210 */ /* 0x000fc60007ffe1ff */
        /* <DEDUP_REMOVED lines=11> */
[----:B------:R-:W-:-:S04]  /*2350*/  @!P0 IMAD.HI.U32 R20, R7, R2, RZ ;  /* 0x0000000207148227 */ /* 0x000fc800078e00ff */
[----:B------:R-:W-:Y:S01]  /*2360*/  IMAD.MOV R2, RZ, RZ, -R6 ;  /* 0x000000ffff027224 */ /* 0x000fe200078e0a06 */
[----:B------:R-:W-:-:S03]  /*2370*/  @!P0 SHF.R.U32.HI R20, RZ, R3, R20 ;  /* 0x00000003ff148219 */ /* 0x000fc60000011614 */
[----:B------:R-:W-:Y:S01]  /*2380*/  IMAD R2, R26, R2, R5 ;  /* 0x000000021a027224 */ /* 0x000fe200078e0205 */
        /* <DEDUP_REMOVED lines=9> */
.L_x_40:
[----:B------:R-:W1:Y:S02]  /*2420*/  LDCU UR8, c[0x0][0xb30] ;  /* 0x00016600ff0877ac */ /* 0x000e640008000800 */
[----:B-1----:R-:W-:-:S09]  /*2430*/  UISETP.NE.AND UP0, UPT, UR8, 0x1, UPT ;  /* 0x000000010800788c */ /* 0x002fd2000bf05270 */
[----:B------:R-:W-:Y:S05]  /*2440*/  BRA.U UP0, `(.L_x_41) ;  /* 0x0000000100407547 */ /* 0x000fea000b800000 */
[----:B------:R-:W1:Y:S08]  /*2450*/  LDC.64 R4, c[0x0][0xb10] ;  /* 0x0002c400ff047b82 */ /* 0x000e700000000a00 */
[----:B------:R-:W2:Y:S08]  /*2460*/  LDC.64 R2, c[0x0][0xb18] ;  /* 0x0002c600ff027b82 */ /* 0x000eb00000000a00 */
[----:B------:R-:W4:Y:S08]  /*2470*/  LDC R6, c[0x0][0xb20] ;  /* 0x0002c800ff067b82 */ /* 0x000f300000000800 */
[----:B------:R-:W3:Y:S01]  /*2480*/  LDC R18, c[0x0][0xb0c] ;  /* 0x0002c300ff127b82 */ /* 0x000ee20000000800 */
[----:B-1----:R-:W-:-:S05]  /*2490*/  IMAD.HI.U32 R4, R13, R4, RZ ;  /* 0x000000040d047227 */ /* 0x002fca00078e00ff */
[----:B------:R-:W-:Y:S01]  /*24a0*/  SHF.R.U32.HI R4, RZ, R5, R4 ;  /* 0x00000005ff047219 */ /* 0x000fe20000011604 */
[----:B--2---:R-:W-:Y:S01]  /*24b0*/  IMAD.HI.U32 R3, R11, R3, RZ ;  /* 0x000000030b037227 */ /* 0x004fe200078e00ff */
[----:B------:R-:W-:-:S04]  /*24c0*/  ISETP.NE.AND P0, PT, R2, 0x1, PT ;  /* 0x000000010200780c */ /* 0x000fc80003f05270 */
[----:B----4-:R-:W-:-:S04]  /*24d0*/  SHF.R.U32.HI R6, RZ, R6, R3 ;  /* 0x00000006ff067219 */ /* 0x010fc80000011603 */
[----:B------:R-:W-:Y:S02]  /*24e0*/  SEL R3, R11, R6, !P0 ;  /* 0x000000060b037207 */ /* 0x000fe40004000000 */
[----:B---3--:R-:W-:-:S04]  /*24f0*/  ISETP.NE.AND P1, PT, R18, 0x1, PT ;  /* 0x000000011200780c */ /* 0x008fc80003f25270 */
[----:B------:R-:W-:-:S05]  /*2500*/  SEL R4, R13, R4, !P1 ;  /* 0x000000040d047207 */ /* 0x000fca0004800000 */
[----:B------:R-:W-:Y:S02]  /*2510*/  IMAD.IADD R5, R3, 0x1, -R4 ;  /* 0x0000000103057824 */ /* 0x000fe400078e0a04 */
[----:B------:R-:W-:Y:S02]  /*2520*/  IMAD.IADD R3, R4, 0x1, -R3 ;  /* 0x0000000104037824 */ /* 0x000fe400078e0a03 */
[----:B------:R-:W-:Y:S02]  /*2530*/  IMAD R13, R5, R18, R13 ;  /* 0x00000012050d7224 */ /* 0x000fe400078e020d */
[----:B------:R-:W-:-:S07]  /*2540*/  IMAD R11, R3, R2, R11 ;  /* 0x00000002030b7224 */ /* 0x000fce00078e020b */
.L_x_41:
[----:B------:R-:W-:Y:S01]  /*2550*/  VIADD R14, R14, 0x1 ;  /* 0x000000010e0e7836 */ /* 0x000fe20000000000 */
[----:B------:R-:W-:Y:S01]  /*2560*/  PLOP3.LUT P1, PT, PT, PT, PT, 0x80, 0x8 ;  /* 0x000000000008781c */ /* 0x000fe20003f2f070 */
[----:B------:R-:W-:Y:S02]  /*2570*/  IMAD.IADD R21, R13, 0x1, R60 ;  /* 0x000000010d157824 */ /* 0x000fe400078e023c */
[----:B------:R-:W-:Y:S01]  /*2580*/  IMAD.IADD R20, R11, 0x1, R58 ;  /* 0x000000010b147824 */ /* 0x000fe200078e023a */
[----:B------:R-:W-:-:S04]  /*2590*/  ISETP.NE.AND P0, PT, R14, 0x2, PT ;  /* 0x000000020e00780c */ /* 0x000fc80003f05270 */
[----:B------:R-:W-:Y:S02]  /*25a0*/  SEL R3, RZ, 0x1, P0 ;  /* 0x00000001ff037807 */ /* 0x000fe40000000000 */
[----:B------:R-:W-:Y:S02]  /*25b0*/  SEL R14, R14, RZ, P0 ;  /* 0x000000ff0e0e7207 */ /* 0x000fe40000000000 */
[----:B------:R-:W-:Y:S01]  /*25c0*/  LOP3.LUT R12, R12, R3, RZ, 0x3c, !PT ;  /* 0x000000030c0c7212 */ /* 0x000fe200078e3cff */
[----:B------:R-:W-:Y:S06]  /*25d0*/  @P2 BRA `(.L_x_42) ;  /* 0xfffffff000642947 */ /* 0x000fec000383ffff */
[----:B------:R-:W-:Y:S01]  /*25e0*/  UIADD3 UR6, UPT, UPT, UR6, 0x20, URZ ;  /* 0x0000002006067890 */ /* 0x000fe2000fffe0ff */
[----:B------:R-:W-:-:S03]  /*25f0*/  SHF.L.U32 R3, R15, 0x1f, RZ ;  /* 0x0000001f0f037819 */ /* 0x000fc600000006ff */
[----:B------:R-:W-:-:S09]  /*2600*/  ULEA UR4, UR23, UR6, 0x3 ;  /* 0x0000000617047291 */ /* 0x000fd2000f8e18ff */
[----:B------:R-:W1:Y:S02]  /*2610*/  SYNCS.PHASECHK.TRANS64.TRYWAIT P0, [UR4], R3 ;  /* 0x00000003ff0075a7 */ /* 0x000e640008001104 */
[----:B-1----:R-:W-:Y:S05]  /*2620*/  @!P0 BRA `(.L_x_43) ;  /* 0x0000006000cc8947 */ /* 0x002fea0003800000 */
.L_x_154:
[----:B------:R-:W-:-:S04]  /*2630*/  UIADD3 UR5, UPT, UPT, UR23, 0x1, URZ ;  /* 0x0000000117057890 */ /* 0x000fc8000fffe0ff */
[----:B------:R-:W-:-:S04]  /*2640*/  UISETP.NE.AND UP0, UPT, UR5, 0x4, UPT ;  /* 0x000000040500788c */ /* 0x000fc8000bf05270 */
[----:B------:R-:W-:Y:S02]  /*2650*/  USEL UR7, URZ, 0x1, UP0 ;  /* 0x00000001ff077887 */ /* 0x000fe40008000000 */
[----:B------:R-:W-:-:S04]  /*2660*/  USEL UR5, UR5, URZ, UP0 ;  /* 0x000000ff05057287 */ /* 0x000fc80008000000 */
[----:B------:R-:W-:Y:S01]  /*2670*/  ULEA UR4, UR5, UR6, 0x3 ;  /* 0x0000000605047291 */ /* 0x000fe2000f8e18ff */
[----:B------:R-:W-:-:S04]  /*2680*/  LOP3.LUT R2, R15, UR7, RZ, 0x3c, !PT ;  /* 0x000000070f027c12 */ /* 0x000fc8000f8e3cff */
[----:B-1----:R-:W-:-:S04]  /*2690*/  SHF.L.U32 R3, R2, 0x1f, RZ ;  /* 0x0000001f02037819 */ /* 0x002fc800000006ff */
[----:B------:R-:W1:Y:S02]  /*26a0*/  SYNCS.PHASECHK.TRANS64.TRYWAIT P0, [UR4], R3 ;  /* 0x00000003ff0075a7 */ /* 0x000e640008001104 */
[----:B-1----:R-:W-:Y:S05]  /*26b0*/  @!P0 BRA `(.L_x_44) ;  /* 0x0000006000c08947 */ /* 0x002fea0003800000 */
.L_x_156:
        /* <DEDUP_REMOVED lines=9> */
.L_x_158:
[----:B------:R-:W-:-:S04]  /*2750*/  UIADD3 UR5, UPT, UPT, UR5, 0x1, URZ ;  /* 0x0000000105057890 */ /* 0x000fc8000fffe0ff */
[----:B------:R-:W-:-:S04]  /*2760*/  UISETP.NE.AND UP0, UPT, UR5, 0x4, UPT ;  /* 0x000000040500788c */ /* 0x000fc8000bf05270 */
[----:B------:R-:W-:Y:S02]  /*2770*/  USEL UR4, URZ, 0x1, UP0 ;  /* 0x00000001ff047887 */ /* 0x000fe40008000000 */
[----:B------:R-:W-:-:S04]  /*2780*/  USEL UR5, UR5, URZ, UP0 ;  /* 0x000000ff05057287 */ /* 0x000fc80008000000 */
[----:B------:R-:W-:Y:S01]  /*2790*/  ULEA UR5, UR5, UR6, 0x3 ;  /* 0x0000000605057291 */ /* 0x000fe2000f8e18ff */
[----:B-1----:R-:W-:-:S04]  /*27a0*/  LOP3.LUT R3, R2, UR4, RZ, 0x3c, !PT ;  /* 0x0000000402037c12 */ /* 0x002fc8000f8e3cff */
[----:B------:R-:W-:Y:S01]  /*27b0*/  SHF.L.U32 R3, R3, 0x1f, RZ ;  /* 0x0000001f03037819 */ /* 0x000fe200000006ff */
[----:B---3--:R-:W-:-:S07]  /*27c0*/  IMAD.U32 R0, RZ, RZ, UR5 ;  /* 0x00000005ff007e24 */ /* 0x008fce000f8e00ff */
.L_x_46:
[----:B-1----:R1:W2:Y:S02]  /*27d0*/  SYNCS.PHASECHK.TRANS64.TRYWAIT P0, [R0+URZ], R3 ;  /* 0x00000003000075a7 */ /* 0x0022a400080011ff */
[----:B--2---:R-:W-:Y:S05]  /*27e0*/  @!P0 NANOSLEEP.SYNCS 0x989680 ;  /* 0x009896800000895d */ /* 0x004fea0003900000 */
[----:B------:R-:W2:Y:S02]  /*27f0*/  @!P0 SYNCS.PHASECHK.TRANS64 P0, [R0+URZ], R3 ;  /* 0x00000003000085a7 */ /* 0x000ea400080010ff */
[----:B--2---:R-:W-:Y:S05]  /*2800*/  @P0 EXIT ;  /* 0x000000000000094d */ /* 0x004fea0003800000 */
[----:B------:R-:W-:Y:S05]  /*2810*/  BRA `(.L_x_46) ;  /* 0xfffffffc00ec7947 */ /* 0x000fea000383ffff */
.L_x_22:
[----:B------:R-:W-:-:S04]  /*2820*/  UISETP.NE.AND UP1, UPT, UR37, URZ, UPT ;  /* 0x000000ff2500728c */ /* 0x000fc8000bf25270 */
[----:B------:R-:W-:-:S09]  /*2830*/  UISETP.NE.OR UP1, UPT, UR10, 0x1, UP1 ;  /* 0x000000010a00788c */ /* 0x000fd20008f25670 */
[----:B------:R-:W-:Y:S05]  /*2840*/  BRA.U UP1, `(.L_x_47) ;  /* 0x00000005014c7547 */ /* 0x000fea000b800000 */
[----:B------:R-:W-:Y:S01]  /*2850*/  HFMA2 R11, -RZ, RZ, 0, 0 ;  /* 0x00000000ff0b7431 */ /* 0x000fe200000001ff */
[----:B------:R-:W-:Y:S01]  /*2860*/  ISETP.GE.U32.AND P2, PT, R10, 0x2, PT ;  /* 0x000000020a00780c */ /* 0x000fe20003f46070 */
[----:B------:R-:W-:Y:S01]  /*2870*/  IMAD.MOV.U32 R12, RZ, RZ, 0x1 ;  /* 0x00000001ff0c7424 */ /* 0x000fe200078e00ff */
[----:B------:R-:W-:Y:S01]  /*2880*/  CS2R R8, SRZ ;  /* 0x0000000000087805 */ /* 0x000fe2000001ff00 */
[----:B------:R-:W-:Y:S01]  /*2890*/  IMAD.MOV.U32 R3, RZ, RZ, RZ ;  /* 0x000000ffff037224 */ /* 0x000fe200078e00ff */
[----:B------:R-:W-:Y:S01]  /*28a0*/  UMOV UR4, 0x400 ;  /* 0x0000040000047882 */ /* 0x000fe20000000000 */
[----:B------:R-:W-:Y:S01]  /*28b0*/  UMOV UR6, URZ ;  /* 0x000000ff00067c82 */ /* 0x000fe20008000000 */
[----:B------:R-:W-:-:S12]  /*28c0*/  ULEA UR37, UR37, UR4, 0x18 ;  /* 0x0000000425257291 */ /* 0x000fd8000f8ec0ff */
.L_x_51:
[----:B------:R-:W-:Y:S02]  /*28d0*/  LEA R0, R3, UR37, 0x3 ;  /* 0x0000002503007c11 */ /* 0x000fe4000f8e18ff */
[----:B------:R-:W-:-:S03]  /*28e0*/  SHF.L.U32 R5, R8, 0x1f, RZ ;  /* 0x0000001f08057819 */ /* 0x000fc600000006ff */
[----:B------:R-:W-:Y:S01]  /*28f0*/  VIADD R4, R0, 0x100 ;  /* 0x0000010000047836 */ /* 0x000fe20000000000 */
[----:B------:R-:W1:Y:S02]  /*2900*/  SYNCS.PHASECHK.TRANS64.TRYWAIT P0, [R0+URZ+0xf0], R5 ;  /* 0x0000f005000075a7 */ /* 0x000e6400080011ff */
[----:B-1----:R-:W-:Y:S05]  /*2910*/  @!P0 BRA `(.L_x_48) ;  /* 0x0000006000588947 */ /* 0x002fea0003800000 */
.L_x_159:
[----:B------:R-:W-:Y:S01]  /*2920*/  ULEA UR5, UR6, UR37, 0x3 ;  /* 0x0000002506057291 */ /* 0x000fe2000f8e18ff */
[----:B------:R-:W-:Y:S01]  /*2930*/  PRMT R4, RZ, 0x654, R4 ;  /* 0x00000654ff047816 */ /* 0x000fe20000000004 */
[----:B-1----:R-:W-:Y:S01]  /*2940*/  @!P2 IMAD.MOV.U32 R5, RZ, RZ, 0x10 ;  /* 0x00000010ff05a424 */ /* 0x002fe200078e00ff */
[----:B------:R-:W-:Y:S01]  /*2950*/  SHF.L.U32 R7, R12, 0x1f, RZ ;  /* 0x0000001f0c077819 */ /* 0x000fe200000006ff */
[----:B------:R-:W-:Y:S01]  /*2960*/  UIADD3 UR4, UPT, UPT, UR5, 0x90, URZ ;  /* 0x0000009005047890 */ /* 0x000fe2000fffe0ff */
[----:B------:R1:W-:Y:S05]  /*2970*/  SYNCS.ARRIVE.TRANS64.RED.A1T0 RZ, [R4+URZ], RZ ;  /* 0x000000ff04ff79a7 */ /* 0x0003ea00081004ff */
[----:B------:R-:W-:Y:S01]  /*2980*/  IMAD.U32 R13, RZ, RZ, UR4 ;  /* 0x00000004ff0d7e24 */ /* 0x000fe2000f8e00ff */
[----:B------:R-:W2:Y:S04]  /*2990*/  SYNCS.PHASECHK.TRANS64.TRYWAIT P0, [UR5+0xa0], R7 ;  /* 0x0000a007ff0075a7 */ /* 0x000ea80008001105 */
[----:B------:R-:W-:Y:S01]  /*29a0*/  PRMT R13, R10, 0x654, R13 ;  /* 0x000006540a0d7816 */ /* 0x000fe2000000000d */
[----:B-12---:R-:W-:Y:S06]  /*29b0*/  @!P0 BRA `(.L_x_49) ;  /* 0x0000006000448947 */ /* 0x006fec0003800000 */
.L_x_161:
[----:B------:R-:W-:Y:S01]  /*29c0*/  ULEA UR4, UR6, UR37, 0x4 ;  /* 0x0000002506047291 */ /* 0x000fe2000f8e20ff */
[----:B------:R-:W-:Y:S01]  /*29d0*/  SEL R2, R13, R2, !P2 ;  /* 0x000000020d027207 */ /* 0x000fe20005000000 */
[----:B------:R-:W-:Y:S01]  /*29e0*/  UIADD3 UR5, UPT, UPT, UR5, 0x90, URZ ;  /* 0x0000009005057890 */ /* 0x000fe2000fffe0ff */
[----:B-1----:R-:W-:Y:S01]  /*29f0*/  LEA R0, R11, UR37, 0x3 ;  /* 0x000000250b007c11 */ /* 0x002fe2000f8e18ff */
[----:B------:R-:W-:Y:S01]  /*2a00*/  UIADD3 UR4, UPT, UPT, UR4, 0x120, URZ ;  /* 0x0000012004047890 */ /* 0x000fe2000fffe0ff */
[----:B------:R1:W-:Y:S01]  /*2a10*/  @!P2 SYNCS.ARRIVE.TRANS64.RED RZ, [R2+URZ], R5 ;  /* 0x0000000502ffa9a7 */ /* 0x0003e200080004ff */
[----:B------:R-:W-:Y:S01]  /*2a20*/  UIADD3 UR6, UPT, UPT, UR6, 0x1, URZ ;  /* 0x0000000106067890 */ /* 0x000fe2000fffe0ff */
[----:B------:R-:W-:-:S03]  /*2a30*/  VIADD R3, R3, 0x1 ;  /* 0x0000000103037836 */ /* 0x000fc60000000000 */
[----:B------:R-:W-:Y:S02]  /*2a40*/  UISETP.NE.AND UP0, UPT, UR6, 0x2, UPT ;  /* 0x000000020600788c */ /* 0x000fe4000bf05270 */
[----:B------:R-:W-:Y:S01]  /*2a50*/  ISETP.NE.AND P0, PT, R3, 0x2, PT ;  /* 0x000000020300780c */ /* 0x000fe20003f05270 */
[----:B------:R-:W-:Y:S06]  /*2a60*/  UGETNEXTWORKID.BROADCAST [UR4], [UR5] ;  /* 0x00000000040073ca */ /* 0x000fec0008000100 */
[----:B------:R-:W-:Y:S02]  /*2a70*/  USEL UR4, URZ, 0x1, UP0 ;  /* 0x00000001ff047887 */ /* 0x000fe40008000000 */
[----:B------:R-:W-:-:S04]  /*2a80*/  USEL UR6, UR6, URZ, UP0 ;  /* 0x000000ff06067287 */ /* 0x000fc80008000000 */
[----:B------:R-:W-:Y:S02]  /*2a90*/  LOP3.LUT R12, R12, UR4, RZ, 0x3c, !PT ;  /* 0x000000040c0c7c12 */ /* 0x000fe4000f8e3cff */
[----:B-1----:R-:W-:-:S04]  /*2aa0*/  SHF.L.U32 R5, R9, 0x1f, RZ ;  /* 0x0000001f09057819 */ /* 0x002fc800000006ff */
[----:B------:R-:W1:Y:S02]  /*2ab0*/  SYNCS.PHASECHK.TRANS64.TRYWAIT P1, [R0+URZ+0x90], R5 ;  /* 0x00009005000075a7 */ /* 0x000e6400080211ff */
[----:B-1----:R-:W-:Y:S05]  /*2ac0*/  @!P1 BRA `(.L_x_50) ;  /* 0x0000006000189947 */ /* 0x002fea0003800000 */
.L_x_162:
[----:B------:R-:W-:Y:S01]  /*2ad0*/  LEA R4, R11, UR37, 0x4 ;  /* 0x000000250b047c11 */ /* 0x000fe2000f8e20ff */
[----:B-1----:R-:W-:Y:S01]  /*2ae0*/  VIADD R0, R0, 0xa0 ;  /* 0x000000a000007836 */ /* 0x002fe20000000000 */
[----:B------:R-:W-:Y:S01]  /*2af0*/  SEL R3, R3, RZ, P0 ;  /* 0x000000ff03037207 */ /* 0x000fe20000000000 */
[----:B------:R-:W-:-:S03]  /*2b00*/  VIADD R11, R11, 0x1 ;  /* 0x000000010b0b7836 */ /* 0x000fc60000000000 */
[----:B------:R-:W1:Y:S01]  /*2b10*/  LDS.128 R4, [R4+0x120] ;  /* 0x0001200004047984 */ /* 0x000e620000000c00 */
[----:B------:R-:W-:Y:S02]  /*2b20*/  PRMT R0, RZ, 0x654, R0 ;  /* 0x00000654ff007816 */ /* 0x000fe40000000000 */
[C---:B------:R-:W-:Y:S01]  /*2b30*/  ISETP.NE.AND P1, PT, R11.reuse, 0x2, PT ;  /* 0x000000020b00780c */ /* 0x040fe20003f25270 */
[----:B------:R-:W-:Y:S01]  /*2b40*/  @!PT LDS RZ, [RZ] ;  /* 0x00000000fffff984 */ /* 0x000fe20000000800 */
[----:B------:R-:W-:Y:S01]  /*2b50*/  @!PT LDS RZ, [RZ] ;  /* 0x00000000fffff984 */ /* 0x000fe20000000800 */
[----:B------:R-:W-:Y:S01]  /*2b60*/  @!PT LDS RZ, [RZ] ;  /* 0x00000000fffff984 */ /* 0x000fe20000000800 */
[----:B------:R-:W-:Y:S01]  /*2b70*/  @!PT LDS RZ, [RZ] ;  /* 0x00000000fffff984 */ /* 0x000fe20000000800 */
[----:B------:R2:W-:Y:S06]  /*2b80*/  MEMBAR.ALL.CTA ;  /* 0x0000000000007992 */ /* 0x0005ec0000008000 */
[----:B--2---:R-:W2:Y:S01]  /*2b90*/  FENCE.VIEW.ASYNC.S ;  /* 0x00000000000073c6 */ /* 0x004ea20000000000 */
[----:B------:R-:W-:Y:S01]  /*2ba0*/  SEL R11, R11, RZ, P1 ;  /* 0x000000ff0b0b7207 */ /* 0x000fe20000800000 */
[----:B--2---:R2:W-:Y:S01]  /*2bb0*/  SYNCS.ARRIVE.TRANS64.RED.A1T0 RZ, [R0+URZ], RZ ;  /* 0x000000ff00ff79a7 */ /* 0x0045e200081004ff */
[----:B-1----:R-:W-:-:S02]  /*2bc0*/  LOP3.LUT P3, RZ, R6, 0x1, RZ, 0xc0, !PT ;  /* 0x0000000106ff7812 */ /* 0x002fc4000786c0ff */
[----:B------:R-:W-:-:S04]  /*2bd0*/  SEL R5, RZ, 0x1, P0 ;  /* 0x00000001ff057807 */ /* 0x000fc80000000000 */
[----:B------:R-:W-:Y:S02]  /*2be0*/  LOP3.LUT R8, R8, R5, RZ, 0x3c, !PT ;  /* 0x0000000508087212 */ /* 0x000fe400078e3cff */
[----:B--2---:R-:W-:-:S04]  /*2bf0*/  SEL R0, RZ, 0x1, P1 ;  /* 0x00000001ff007807 */ /* 0x004fc80000800000 */
[----:B------:R-:W-:Y:S01]  /*2c00*/  LOP3.LUT R9, R9, R0, RZ, 0x3c, !PT ;  /* 0x0000000009097212 */ /* 0x000fe200078e3cff */
[----:B------:R-:W-:Y:S06]  /*2c10*/  @P3 BRA `(.L_x_51) ;  /* 0xfffffffc002c3947 */ /* 0x000fec000383ffff */
[----:B------:R-:W-:Y:S01]  /*2c20*/  ULEA UR5, UR6, UR37, 0x3 ;  /* 0x0000002506057291 */ /* 0x000fe2000f8e18ff */
[----:B------:R-:W-:-:S08]  /*2c30*/  SHF.L.U32 R3, R12, 0x1f, RZ ;  /* 0x0000001f0c037819 */ /* 0x000fd000000006ff */
[----:B------:R-:W1:Y:S02]  /*2c40*/  SYNCS.PHASECHK.TRANS64 P0, [UR5+0xa0], R3 ;  /* 0x0000a003ff0075a7 */ /* 0x000e640008001005 */
[----:B-1----:R-:W-:Y:S05]  /*2c50*/  @P0 BRA `(.L_x_52) ;  /* 0x0000000000080947 */ /* 0x002fea0003800000 */
[----:B------:R-:W1:Y:S02]  /*2c60*/  SYNCS.PHASECHK.TRANS64.TRYWAIT P0, [UR5+0xa0], R3 ;  /* 0x0000a003ff0075a7 */ /* 0x000e640008001105 */
[----:B-1----:R-:W-:Y:S05]  /*2c70*/  @!P0 BRA `(.L_x_53) ;  /* 0x0000005c00c08947 */ /* 0x002fea0003800000 */
.L_x_52:
[----:B------:R-:W-:-:S04]  /*2c80*/  UIADD3 UR4, UPT, UPT, UR6, 0x1, URZ ;  /* 0x0000000106047890 */ /* 0x000fc8000fffe0ff */
[----:B------:R-:W-:-:S04]  /*2c90*/  UISETP.NE.AND UP0, UPT, UR4, 0x2, UPT ;  /* 0x000000020400788c */ /* 0x000fc8000bf05270 */
[----:B------:R-:W-:Y:S02]  /*2ca0*/  USEL UR7, URZ, 0x1, UP0 ;  /* 0x00000001ff077887 */ /* 0x000fe40008000000 */
[----:B------:R-:W-:-:S04]  /*2cb0*/  USEL UR4, UR4, URZ, UP0 ;  /* 0x000000ff04047287 */ /* 0x000fc80008000000 */
[----:B------:R-:W-:Y:S01]  /*2cc0*/  ULEA UR4, UR4, UR37, 0x3 ;  /* 0x0000002504047291 */ /* 0x000fe2000f8e18ff */
[----:B-1----:R-:W-:-:S04]  /*2cd0*/  LOP3.LUT R3, R12, UR7, RZ, 0x3c, !PT ;  /* 0x000000070c037c12 */ /* 0x002fc8000f8e3cff */
[----:B------:R-:W-:-:S04]  /*2ce0*/  SHF.L.U32 R0, R3, 0x1f, RZ ;  /* 0x0000001f03007819 */ /* 0x000fc800000006ff */
[----:B------:R-:W1:Y:S02]  /*2cf0*/  SYNCS.PHASECHK.TRANS64 P0, [UR4+0xa0], R0 ;  /* 0x0000a000ff0075a7 */ /* 0x000e640008001004 */
[----:B-1----:R-:W-:Y:S05]  /*2d00*/  @P0 EXIT ;  /* 0x000000000000094d */ /* 0x002fea0003800000 */
[----:B------:R-:W-:Y:S02]  /*2d10*/  SHF.L.U32 R3, R3, 0x1f, RZ ;  /* 0x0000001f03037819 */ /* 0x000fe400000006ff */
[----:B------:R-:W-:-:S07]  /*2d20*/  MOV R0, UR4 ;  /* 0x0000000400007c02 */ /* 0x000fce0008000f00 */
.L_x_54:
[----:B-1----:R1:W2:Y:S02]  /*2d30*/  SYNCS.PHASECHK.TRANS64.TRYWAIT P0, [R0+URZ+0xa0], R3 ;  /* 0x0000a003000075a7 */ /* 0x0022a400080011ff */
[----:B--2---:R-:W-:Y:S05]  /*2d40*/  @!P0 NANOSLEEP.SYNCS 0x989680 ;  /* 0x009896800000895d */ /* 0x004fea0003900000 */
[----:B------:R-:W2:Y:S02]  /*2d50*/  @!P0 SYNCS.PHASECHK.TRANS64 P0, [R0+URZ+0xa0], R3 ;  /* 0x0000a003000085a7 */ /* 0x000ea400080010ff */
[----:B--2---:R-:W-:Y:S05]  /*2d60*/  @P0 EXIT ;  /* 0x000000000000094d */ /* 0x004fea0003800000 */
[----:B------:R-:W-:Y:S05]  /*2d70*/  BRA `(.L_x_54) ;  /* 0xfffffffc00ec7947 */ /* 0x000fea000383ffff */
.L_x_47:
[----:B------:R-:W-:Y:S05]  /*2d80*/  BRA.U UP4, `(.L_x_55) ;  /* 0x0000001104d47547 */ /* 0x000fea000b800000 */
[----:B------:R-:W-:Y:S01]  /*2d90*/  UMOV UR6, 0x40 ;  /* 0x0000004000067882 */ /* 0x000fe20000000000 */
[----:B------:R-:W-:Y:S01]  /*2da0*/  NOP ;  /* 0x0000000000007918 */ /* 0x000fe20000000000 */
[----:B------:R-:W-:Y:S01]  /*2db0*/  ULEA UR6, UR37, UR6, 0x18 ;  /* 0x0000000625067291 */ /* 0x000fe2000f8ec0ff */
[----:B------:R-:W-:Y:S02]  /*2dc0*/  UMOV UR7, 0x400 ;  /* 0x0000040000077882 */ /* 0x000fe40000000000 */
[----:B------:R-:W-:-:S06]  /*2dd0*/  ULEA UR37, UR37, UR7, 0x18 ;  /* 0x0000000725257291 */ /* 0x000fcc000f8ec0ff */
[----:B------:R-:W1:Y:S02]  /*2de0*/  LDS.U8 R2, [UR6+0x1c] ;  /* 0x00001c06ff027984 */ /* 0x000e640008000000 */
[----:B-1----:R-:W-:-:S13]  /*2df0*/  ISETP.NE.AND P0, PT, R2, RZ, PT ;  /* 0x000000ff0200720c */ /* 0x002fda0003f05270 */
[----:B------:R-:W-:Y:S05]  /*2e00*/  @P0 BRA `(.L_x_56) ;  /* 0x0000000400080947 */ /* 0x000fea0003800000 */
[----:B------:R-:W-:Y:S02]  /*2e10*/  UISETP.NE.U32.AND UP0, UPT, UR5, 0x1, UPT ;  /* 0x000000010500788c */ /* 0x000fe4000bf05070 */
[----:B------:R-:W-:-:S07]  /*2e20*/  UIADD3 UR8, UPT, UPT, UR6, 0x8, URZ ;  /* 0x0000000806087890 */ /* 0x000fce000fffe0ff */
[----:B------:R-:W-:Y:S05]  /*2e30*/  BRA.U !UP0, `(.L_x_57) ;  /* 0x00000001089c7547 */ /* 0x000fea000b800000 */
[----:B------:R-:W-:Y:S01]  /*2e40*/  ELECT P0, URZ, PT ;  /* 0x0000000000ff782f */ /* 0x000fe20003800000 */
[----:B------:R-:W-:-:S12]  /*2e50*/  BSSY B0, `(.L_x_57) ;  /* 0x0000025000007945 */ /* 0x000fd80003800000 */
[----:B------:R-:W-:Y:S05]  /*2e60*/  @!P0 BRA `(.L_x_58) ;  /* 0x00000000008c8947 */ /* 0x000fea0003800000 */
[----:B------:R-:W-:-:S05]  /*2e70*/  UMOV UR7, 0x10 ;  /* 0x0000001000077882 */ /* 0x000fca0000000000 */
[----:B------:R-:W-:Y:S04]  /*2e80*/  DEPBAR.LE SB1, 0x36 ;  /* 0x00009d800000791a */ /* 0x000fe80000000000 */
[----:B------:R-:W1:Y:S02]  /*2e90*/  UTCATOMSWS.2CTA.FIND_AND_SET.ALIGN UP1, UR7, UR7 ;  /* 0x00000007000775e3 */ /* 0x000e640008220800 */
[----:B-1----:R-:W-:Y:S01]  /*2ea0*/  MOV R11, UR7 ;  /* 0x00000007000b7c02 */ /* 0x002fe20008000f00 */
[----:B------:R-:W-:Y:S06]  /*2eb0*/  BRA.U UP1, `(.L_x_59) ;  /* 0x0000000101187547 */ /* 0x000fec000b800000 */
.L_x_60:
[----:B------:R-:W-:Y:S05]  /*2ec0*/  NANOSLEEP 0x64 ;  /* 0x000000640000795d */ /* 0x000fea0003800000 */
[----:B------:R-:W-:-:S05]  /*2ed0*/  UMOV UR7, 0x10 ;  /* 0x0000001000077882 */ /* 0x000fca0000000000 */
[----:B------:R-:W-:Y:S04]  /*2ee0*/  DEPBAR.LE SB1, 0x36 ;  /* 0x00009d800000791a */ /* 0x000fe80000000000 */
[----:B------:R-:W1:Y:S02]  /*2ef0*/  UTCATOMSWS.2CTA.FIND_AND_SET.ALIGN UP1, UR7, UR7 ;  /* 0x00000007000775e3 */ /* 0x000e640008220800 */
[----:B-1----:R-:W-:Y:S01]  /*2f00*/  MOV R11, UR7 ;  /* 0x00000007000b7c02 */ /* 0x002fe20008000f00 */
[----:B------:R-:W-:Y:S05]  /*2f10*/  BRA.U !UP1, `(.L_x_60) ;  /* 0xfffffffd09e87547 */ /* 0x000fea000b83ffff */
.L_x_59:
[----:B------:R-:W1:Y:S01]  /*2f20*/  LDS R5, [UR6+0x10] ;  /* 0x00001006ff057984 */ /* 0x000e620008000800 */
[----:B------:R-:W-:Y:S01]  /*2f30*/  IMAD.U32 R3, RZ, RZ, UR37 ;  /* 0x00000025ff037e24 */ /* 0x000fe2000f8e00ff */
[----:B------:R-:W-:-:S03]  /*2f40*/  MOV R2, UR4 ;  /* 0x0000000400027c02 */ /* 0x000fc60008000f00 */
[----:B------:R-:W-:Y:S01]  /*2f50*/  VIADD R3, R3, 0x140 ;  /* 0x0000014003037836 */ /* 0x000fe20000000000 */
[----:B-1----:R-:W-:-:S04]  /*2f60*/  SHF.L.U32 R5, R5, 0x1f, RZ ;  /* 0x0000001f05057819 */ /* 0x002fc800000006ff */
[----:B------:R-:W1:Y:S02]  /*2f70*/  SYNCS.PHASECHK.TRANS64.TRYWAIT P0, [UR6+0x8], R5 ;  /* 0x00000805ff0075a7 */ /* 0x000e640008001106 */
[----:B-1----:R-:W-:Y:S05]  /*2f80*/  @P0 BRA `(.L_x_61) ;  /* 0x0000000000080947 */ /* 0x002fea0003800000 */
[----:B------:R-:W1:Y:S02]  /*2f90*/  SYNCS.PHASECHK.TRANS64.TRYWAIT P0, [UR6+0x8], R5 ;  /* 0x00000805ff0075a7 */ /* 0x000e640008001106 */
[----:B-1----:R-:W-:Y:S05]  /*2fa0*/  @!P0 BRA `(.L_x_62) ;  /* 0x0000005c000c8947 */ /* 0x002fea0003800000 */
.L_x_61:
[----:B-1----:R-:W-:Y:S01]  /*2fb0*/  HFMA2 R4, -RZ, RZ, 0, 5.9604644775390625e-08 ;  /* 0x00000001ff047431 */ /* 0x002fe200000001ff */
[----:B------:R-:W-:Y:S01]  /*2fc0*/  UPRMT UR7, UR4, 0x654, UR8 ;  /* 0x0000065404077896 */ /* 0x000fe20008000008 */
[----:B------:R-:W-:Y:S01]  /*2fd0*/  IMAD.MOV.U32 R6, RZ, RZ, 0xffff ;  /* 0x0000ffffff067424 */ /* 0x000fe200078e00ff */
[----:B------:R-:W-:Y:S01]  /*2fe0*/  PRMT R2, R2, 0x654, R3 ;  /* 0x0000065402027816 */ /* 0x000fe20000000003 */
[----:B------:R-:W-:Y:S02]  /*2ff0*/  IMAD.MOV.U32 R5, RZ, RZ, 0x4 ;  /* 0x00000004ff057424 */ /* 0x000fe400078e00ff */
[----:B------:R-:W-:Y:S01]  /*3000*/  IMAD.SHL.U32 R9, R11, 0x20, RZ ;  /* 0x000000200b097824 */ /* 0x000fe200078e00ff */
[----:B------:R-:W-:Y:S02]  /*3010*/  MOV R3, UR7 ;  /* 0x0000000700037c02 */ /* 0x000fe40008000f00 */
[-C--:B------:R-:W-:Y:S01]  /*3020*/  SHF.L.U32 R7, R6, R11.reuse, RZ ;  /* 0x0000000b06077219 */ /* 0x080fe200000006ff */
[----:B------:R1:W-:Y:S01]  /*3030*/  SYNCS.ARRIVE.TRANS64.RED RZ, [UR7], R5 ;  /* 0x00000005ffff79a7 */ /* 0x0003e20008000407 */
[----:B------:R-:W-:Y:S01]  /*3040*/  SHF.L.U32 R6, R4, R11, RZ ;  /* 0x0000000b04067219 */ /* 0x000fe200000006ff */
[----:B------:R1:W-:Y:S04]  /*3050*/  STS [UR37+0x140], R9 ;  /* 0x00014009ff007988 */ /* 0x0003e80008000825 */
[----:B------:R1:W-:Y:S04]  /*3060*/  STAS [R2.64], R11 ;  /* 0x0000000b02007dbd */ /* 0x0003e8000c0008ff */
[----:B------:R1:W-:Y:S04]  /*3070*/  ATOMS.OR RZ, [UR6+0x14], R7 ;  /* 0x00001407ffff798c */ /* 0x0003e8000b000006 */
[----:B------:R1:W-:Y:S04]  /*3080*/  ATOMS.OR RZ, [UR6+0x18], R6 ;  /* 0x00001806ffff798c */ /* 0x0003e8000b000006 */
[----:B------:R1:W-:Y:S02]  /*3090*/  ATOMS.XOR RZ, [UR6+0x10], R4 ;  /* 0x00001004ffff798c */ /* 0x0003e4000b800006 */
.L_x_58:
[----:B------:R-:W-:Y:S05]  /*30a0*/  BSYNC B0 ;  /* 0x0000000000007941 */ /* 0x000fea0003800000 */
.L_x_57:
[----:B------:R-:W-:Y:S05]  /*30b0*/  BRA.U UP0, `(.L_x_63) ;  /* 0x00000001006c7547 */ /* 0x000fea000b800000 */
[----:B------:R-:W-:-:S03]  /*30c0*/  UMOV UR7, 0xffffffff ;  /* 0xffffffff00077882 */ /* 0x000fc60000000000 */
[----:B------:R-:W-:Y:S05]  /*30d0*/  BRA.DIV UR7, `(.L_x_64) ;  /* 0x0000005a07d87947 */ /* 0x000fea000b800000 */
[----:B------:R-:W-:-:S13]  /*30e0*/  ELECT P6, URZ, PT ;  /* 0x0000000000ff782f */ /* 0x000fda00038c0000 */
.L_x_166:
[----:B------:R-:W-:Y:S05]  /*30f0*/  @!P6 BRA `(.L_x_63) ;  /* 0x00000000005ce947 */ /* 0x000fea0003800000 */
[----:B-1----:R-:W1:Y:S02]  /*3100*/  LDS R3, [UR6+0x10] ;  /* 0x00001006ff037984 */ /* 0x002e640008000800 */
[----:B-1----:R-:W-:-:S04]  /*3110*/  SHF.L.U32 R3, R3, 0x1f, RZ ;  /* 0x0000001f03037819 */ /* 0x002fc800000006ff */
[----:B------:R-:W1:Y:S02]  /*3120*/  SYNCS.PHASECHK.TRANS64.TRYWAIT P0, [UR6+0x8], R3 ;  /* 0x00000803ff0075a7 */ /* 0x000e640008001106 */
[----:B-1----:R-:W-:Y:S05]  /*3130*/  @P0 BRA `(.L_x_65) ;  /* 0x0000000000080947 */ /* 0x002fea0003800000 */
[----:B------:R-:W1:Y:S02]  /*3140*/  SYNCS.PHASECHK.TRANS64.TRYWAIT P0, [UR6+0x8], R3 ;  /* 0x00000803ff0075a7 */ /* 0x000e640008001106 */
[----:B-1----:R-:W-:Y:S05]  /*3150*/  @!P0 BRA `(.L_x_66) ;  /* 0x0000005800d88947 */ /* 0x002fea0003800000 */
.L_x_65:
[----:B------:R-:W2:Y:S01]  /*3160*/  LDS R5, [UR37+0x140] ;  /* 0x00014025ff057984 */ /* 0x000ea20008000800 */
[----:B-1----:R-:W-:Y:S02]  /*3170*/  HFMA2 R2, -RZ, RZ, 0, 5.9604644775390625e-08 ;  /* 0x00000001ff027431 */ /* 0x002fe400000001ff */
[----:B------:R-:W-:Y:S01]  /*3180*/  IMAD.MOV.U32 R3, RZ, RZ, 0xffff ;  /* 0x0000ffffff037424 */ /* 0x000fe200078e00ff */
[----:B------:R-:W-:Y:S01]  /*3190*/  UPRMT UR7, UR4, 0x654, UR8 ;  /* 0x0000065404077896 */ /* 0x000fe20008000008 */
[----:B--2---:R-:W-:-:S03]  /*31a0*/  IMAD.SHL.U32 R4, R5, 0x20, RZ ;  /* 0x0000002005047824 */ /* 0x004fc600078e00ff */
[-C--:B------:R-:W-:Y:S02]  /*31b0*/  SHF.L.U32 R3, R3, R5.reuse, RZ ;  /* 0x0000000503037219 */ /* 0x080fe400000006ff */
[----:B------:R-:W-:Y:S01]  /*31c0*/  SHF.L.U32 R5, R2, R5, RZ ;  /* 0x0000000502057219 */ /* 0x000fe200000006ff */
[----:B------:R2:W-:Y:S04]  /*31d0*/  STS [UR37+0x140], R4 ;  /* 0x00014004ff007988 */ /* 0x0005e80008000825 */
[----:B------:R2:W-:Y:S04]  /*31e0*/  ATOMS.OR RZ, [UR6+0x14], R3 ;  /* 0x00001403ffff798c */ /* 0x0005e8000b000006 */
[----:B------:R2:W-:Y:S01]  /*31f0*/  ATOMS.OR RZ, [UR6+0x18], R5 ;  /* 0x00001805ffff798c */ /* 0x0005e2000b000006 */
[----:B------:R-:W-:Y:S03]  /*3200*/  SYNCS.ARRIVE.TRANS64.RED.A1T0 RZ, [UR7], RZ ;  /* 0x000000ffffff79a7 */ /* 0x000fe60008100407 */
[----:B------:R2:W-:Y:S01]  /*3210*/  ATOMS.XOR RZ, [UR6+0x10], R2 ;  /* 0x00001002ffff798c */ /* 0x0005e2000b800006 */
[----:B------:R-:W-:Y:S05]  /*3220*/  BRA `(.L_x_63) ;  /* 0x0000000000107947 */ /* 0x000fea0003800000 */
.L_x_56:
[----:B------:R-:W-:-:S05]  /*3230*/  MOV R2, 0xffffffff ;  /* 0xffffffff00027802 */ /* 0x000fca0000000f00 */
[----:B------:R1:W-:Y:S02]  /*3240*/  STS [UR37+0x140], R2 ;  /* 0x00014002ff007988 */ /* 0x0003e40008000825 */
[----:B-1----:R-:W-:Y:S02]  /*3250*/  MOV R2, 0x3270 ;  /* 0x0000327000027802 */ /* 0x002fe40000000f00 */
[----:B-----5:R-:W-:Y:S05]  /*3260*/  CALL.REL.NOINC `($__internal_1_$__cuda_sm10x_tcgen05_guardrail_trap_phase_invalid_during_alloc) ;  /* 0x0000006000ac7944 */ /* 0x020fea0003c00000 */
.L_x_63:
[----:B------:R-:W-:Y:S05]  /*3270*/  WARPSYNC.ALL ;  /* 0x0000000000007948 */ /* 0x000fea0003800000 */
[----:B------:R-:W3:Y:S01]  /*3280*/  S2UR UR7, SR_CgaCtaId ;  /* 0x00000000000779c3 */ /* 0x000ee20000008800 */
[----:B------:R-:W-:Y:S01]  /*3290*/  UMOV UR6, 0x400 ;  /* 0x0000040000067882 */ /* 0x000fe20000000000 */
[----:B------:R-:W-:-:S06]  /*32a0*/  NOP ;  /* 0x0000000000007918 */ /* 0x000fcc0000000000 */
[----:B------:R-:W-:Y:S06]  /*32b0*/  BAR.ARV 0x6, 0xa0 ;  /* 0x0182800000007b1d */ /* 0x000fec0000002000 */
[----:B------:R-:W4:Y:S01]  /*32c0*/  LDCU UR8, c[0x0][0x38c] ;  /* 0x00007180ff0877ac */ /* 0x000f220008000800 */
[----:B------:R-:W-:Y:S01]  /*32d0*/  LOP3.LUT R0, R0, 0xffff, RZ, 0xc0, !PT ;  /* 0x0000ffff00007812 */ /* 0x000fe200078ec0ff */
[----:B-1----:R-:W-:Y:S01]  /*32e0*/  IMAD.MOV.U32 R9, RZ, RZ, 0x1 ;  /* 0x00000001ff097424 */ /* 0x002fe200078e00ff */
[----:B------:R-:W-:Y:S01]  /*32f0*/  LOP3.LUT R8, R8, 0xffff, RZ, 0xc0, !PT ;  /* 0x0000ffff08087812 */ /* 0x000fe200078ec0ff */
[----:B------:R-:W-:Y:S01]  /*3300*/  UMOV UR18, URZ ;  /* 0x000000ff00127c82 */ /* 0x000fe20008000000 */
[----:B------:R-:W-:Y:S01]  /*3310*/  R2UR UR11, R0 ;  /* 0x00000000000b72ca */ /* 0x000fe200000e0000 */
[----:B------:R-:W-:Y:S01]  /*3320*/  UMOV UR17, URZ ;  /* 0x000000ff00117c82 */ /* 0x000fe20008000000 */
[----:B------:R-:W-:Y:S01]  /*3330*/  R2UR UR12, R8 ;  /* 0x00000000080c72ca */ /* 0x000fe200000e0000 */
[----:B------:R-:W-:Y:S01]  /*3340*/  IMAD.MOV.U32 R8, RZ, RZ, RZ ;  /* 0x000000ffff087224 */ /* 0x000fe200078e00ff */
[----:B------:R-:W-:Y:S01]  /*3350*/  UMOV UR16, URZ ;  /* 0x000000ff00107c82 */ /* 0x000fe20008000000 */
[----:B---3--:R-:W-:-:S02]  /*3360*/  ULEA UR7, UR7, UR6, 0x18 ;  /* 0x0000000607077291 */ /* 0x008fc4000f8ec0ff */
[----:B------:R-:W-:Y:S02]  /*3370*/  UISETP.NE.AND UP2, UPT, UR5, URZ, UPT ;  /* 0x000000ff0500728c */ /* 0x000fe4000bf45270 */
[----:B------:R-:W-:Y:S02]  /*3380*/  UIADD3 UR13, UPT, UPT, UR7, 0xc300, URZ ;  /* 0x0000c300070d7890 */ /* 0x000fe4000fffe0ff */
[----:B------:R-:W-:Y:S02]  /*3390*/  UIADD3 UR20, UPT, UPT, UR7, 0x4300, URZ ;  /* 0x0000430007147890 */ /* 0x000fe4000fffe0ff */
[----:B----4-:R-:W-:Y:S01]  /*33a0*/  UIADD3 UR8, UPT, UPT, UR8, 0x3f, URZ ;  /* 0x0000003f08087890 */ /* 0x010fe2000fffe0ff */
[----:B--2---:R-:W1:Y:S01]  /*33b0*/  LDS R2, [UR7+0x140] ;  /* 0x00014007ff027984 */ /* 0x004e620008000800 */
[----:B------:R-:W-:Y:S02]  /*33c0*/  USHF.R.U32.HI UR13, URZ, 0x4, UR13 ;  /* 0x00000004ff0d7899 */ /* 0x000fe4000801160d */
[----:B------:R-:W-:-:S02]  /*33d0*/  USHF.R.S32.HI UR6, URZ, 0x1f, UR8 ;  /* 0x0000001fff067899 */ /* 0x000fc40008011408 */
[----:B------:R-:W-:Y:S02]  /*33e0*/  USHF.R.U32.HI UR20, URZ, 0x4, UR20 ;  /* 0x00000004ff147899 */ /* 0x000fe40008011614 */
[----:B------:R-:W-:Y:S02]  /*33f0*/  ULEA.HI UR6, UR6, UR8, URZ, 0x6 ;  /* 0x0000000806067291 */ /* 0x000fe4000f8f30ff */
[----:B------:R-:W-:Y:S02]  /*3400*/  ULOP3.LUT UR13, UR13, 0x3fff, URZ, 0xc0, !UPT ;  /* 0x00003fff0d0d7892 */ /* 0x000fe4000f8ec0ff */
[----:B------:R-:W-:Y:S01]  /*3410*/  USHF.R.S32.HI UR6, URZ, 0x6, UR6 ;  /* 0x00000006ff067899 */ /* 0x000fe20008011406 */
[----:B------:R-:W-:Y:S01]  /*3420*/  UMOV UR28, 0x0 ;  /* 0x00000000001c7882 */ /* 0x000fe20000000000 */
[----:B------:R-:W-:Y:S02]  /*3430*/  UMOV UR29, 0x8208010 ;  /* 0x08208010001d7882 */ /* 0x000fe40000000000 */
[----:B------:R-:W-:-:S02]  /*3440*/  UISETP.LT.AND UP0, UPT, UR6, 0x1, UPT ;  /* 0x000000010600788c */ /* 0x000fc4000bf01270 */
[----:B------:R-:W-:Y:S02]  /*3450*/  ULOP3.LUT UR20, UR20, 0x3fff, URZ, 0xc0, !UPT ;  /* 0x00003fff14147892 */ /* 0x000fe4000f8ec0ff */
[----:B------:R-:W-:Y:S02]  /*3460*/  ULOP3.LUT UR13, UR13, 0x10000, URZ, 0xfc, !UPT ;  /* 0x000100000d0d7892 */ /* 0x000fe4000f8efcff */
[----:B------:R-:W-:Y:S01]  /*3470*/  USEL UR19, UR6, 0x1, !UP0 ;  /* 0x0000000106137887 */ /* 0x000fe2000c000000 */
[----:B------:R-:W-:Y:S01]  /*3480*/  UMOV UR26, 0x0 ;  /* 0x00000000001a7882 */ /* 0x000fe20000000000 */
[----:B------:R-:W-:Y:S01]  /*3490*/  UMOV UR27, 0x8208010 ;  /* 0x08208010001b7882 */ /* 0x000fe20000000000 */
[----:B------:R-:W-:Y:S01]  /*34a0*/  UMOV UR24, 0x0 ;  /* 0x0000000000187882 */ /* 0x000fe20000000000 */
[----:B------:R-:W-:Y:S01]  /*34b0*/  UMOV UR25, 0x8208010 ;  /* 0x0820801000197882 */ /* 0x000fe20000000000 */
[----:B------:R-:W-:Y:S01]  /*34c0*/  UMOV UR22, 0x0 ;  /* 0x0000000000167882 */ /* 0x000fe20000000000 */
[----:B------:R-:W-:Y:S01]  /*34d0*/  UMOV UR23, 0x8208010 ;  /* 0x0820801000177882 */ /* 0x000fe20000000000 */
[----:B-1----:R-:W-:-:S02]  /*34e0*/  R2UR UR21, R2 ;  /* 0x00000000021572ca */ /* 0x002fc400000e0000 */
[----:B------:R-:W-:-:S13]  /*34f0*/  CS2R R2, SRZ ;  /* 0x0000000000027805 */ /* 0x000fda000001ff00 */
.L_x_74:
[C---:B------:R-:W-:Y:S02]  /*3500*/  LEA R0, R8.reuse, UR7, 0x3 ;  /* 0x0000000708007c11 */ /* 0x040fe4000f8e18ff */
[----:B------:R-:W-:Y:S02]  /*3510*/  SHF.L.U32 R5, R3, 0x1f, RZ ;  /* 0x0000001f03057819 */ /* 0x000fe400000006ff */
[----:B------:R-:W-:Y:S02]  /*3520*/  LEA R4, R8, UR7, 0x4 ;  /* 0x0000000708047c11 */ /* 0x000fe4000f8e20ff */
[----:B------:R-:W1:Y:S02]  /*3530*/  SYNCS.PHASECHK.TRANS64.TRYWAIT P0, [R0+URZ+0x90], R5 ;  /* 0x00009005000075a7 */ /* 0x000e6400080011ff */
[----:B-1-34-:R-:W-:Y:S05]  /*3540*/  @!P0 BRA `(.L_x_67) ;  /* 0x0000005400f48947 */ /* 0x01afea0003800000 */
.L_x_167:
[----:B-1----:R-:W1:Y:S01]  /*3550*/  LDS.128 R4, [R4+0x120] ;  /* 0x0001200004047984 */ /* 0x002e620000000c00 */
[----:B------:R-:W-:Y:S02]  /*3560*/  VIADD R0, R0, 0xa0 ;  /* 0x000000a000007836 */ /* 0x000fe40000000000 */
[----:B------:R-:W-:Y:S01]  /*3570*/  VIADD R8, R8, 0x1 ;  /* 0x0000000108087836 */ /* 0x000fe20000000000 */
[----:B------:R-:W-:Y:S01]  /*3580*/  @!PT LDS RZ, [RZ] ;  /* 0x00000000fffff984 */ /* 0x000fe20000000800 */
[----:B------:R-:W-:Y:S01]  /*3590*/  @!PT LDS RZ, [RZ] ;  /* 0x00000000fffff984 */ /* 0x000fe20000000800 */
[----:B------:R-:W-:Y:S01]  /*35a0*/  @!PT LDS RZ, [RZ] ;  /* 0x00000000fffff984 */ /* 0x000fe20000000800 */
[----:B------:R-:W-:Y:S01]  /*35b0*/  @!PT LDS RZ, [RZ] ;  /* 0x00000000fffff984 */ /* 0x000fe20000000800 */
[----:B------:R2:W-:Y:S06]  /*35c0*/  MEMBAR.ALL.CTA ;  /* 0x0000000000007992 */ /* 0x0005ec0000008000 */
[----:B--2---:R-:W2:Y:S01]  /*35d0*/  FENCE.VIEW.ASYNC.S ;  /* 0x00000000000073c6 */ /* 0x004ea20000000000 */
[----:B------:R-:W-:-:S04]  /*35e0*/  PRMT R0, RZ, 0x654, R0 ;  /* 0x00000654ff007816 */ /* 0x000fc80000000000 */
[----:B--2---:R2:W-:Y:S01]  /*35f0*/  SYNCS.ARRIVE.TRANS64.RED.A1T0 RZ, [R0+URZ], RZ ;  /* 0x000000ff00ff79a7 */ /* 0x0045e200081004ff */
[----:B-1----:R-:W-:Y:S01]  /*3600*/  LOP3.LUT P1, RZ, R6, 0x1, RZ, 0xc0, !PT ;  /* 0x0000000106ff7812 */ /* 0x002fe2000782c0ff */
[----:B--2---:R-:W-:-:S12]  /*3610*/  BRA.U UP2, `(.L_x_68) ;  /* 0x0000000502087547 */ /* 0x004fd8000b800000 */
[----:B------:R-:W1:Y:S01]  /*3620*/  LDCU UR8, c[0x0][0x38c] ;  /* 0x00007180ff0877ac */ /* 0x000e620008000800 */
[----:B------:R-:W-:Y:S02]  /*3630*/  PLOP3.LUT P2, PT, PT, PT, PT, 0x80, 0x8 ;  /* 0x000000000008781c */ /* 0x000fe40003f4f070 */
[----:B------:R-:W-:Y:S01]  /*3640*/  SHF.L.U32 R5, R9, 0x1f, RZ ;  /* 0x0000001f09057819 */ /* 0x000fe200000006ff */
[----:B------:R-:W-:Y:S02]  /*3650*/  ULEA UR9, UR18, UR7, 0x3 ;  /* 0x0000000712097291 */ /* 0x000fe4000f8e18ff */
[----:B------:R-:W-:Y:S02]  /*3660*/  ULEA UR10, UR18, UR21, 0x6 ;  /* 0x00000015120a7291 */ /* 0x000fe4000f8e30ff */
[----:B-1----:R-:W-:-:S06]  /*3670*/  UISETP.GE.AND UP0, UPT, UR8, 0x1, UPT ;  /* 0x000000010800788c */ /* 0x002fcc000bf06270 */
[----:B------:R-:W-:-:S05]  /*3680*/  PLOP3.LUT P0, PT, PT, PT, UP0, 0x80, 0x8 ;  /* 0x000000000008781c */ /* 0x000fca0003f0f008 */
[----:B------:R-:W-:-:S08]  /*3690*/  @UP0 ULEA UR8, UR17, UR7, 0x3 ;  /* 0x0000000711080291 */ /* 0x000fd0000f8e18ff */
[----:B------:R-:W-:-:S04]  /*36a0*/  @P0 SHF.L.U32 R0, R2, 0x1f, RZ ;  /* 0x0000001f02000819 */ /* 0x000fc800000006ff */
[----:B------:R1:W2:Y:S01]  /*36b0*/  @P0 SYNCS.PHASECHK.TRANS64.TRYWAIT P2, [UR8], R0 ;  /* 0x00000000ff0005a7 */ /* 0x0002a20008041108 */
[----:B------:R-:W3:Y:S02]  /*36c0*/  SYNCS.PHASECHK.TRANS64.TRYWAIT P0, [UR9+0xd0], R5 ;  /* 0x0000d005ff0075a7 */ /* 0x000ee40008001109 */
[----:B-123--:R-:W-:Y:S05]  /*36d0*/  @!P0 BRA `(.L_x_69) ;  /* 0x0000005400a48947 */ /* 0x00efea0003800000 */
.L_x_169:
[----:B------:R-:W-:Y:S01]  /*36e0*/  UMOV UR15, UR16 ;  /* 0x00000010000f7c82 */ /* 0x000fe20008000000 */
[----:B------:R-:W-:Y:S05]  /*36f0*/  BRA.U !UP0, `(.L_x_70) ;  /* 0x0000000108c07547 */ /* 0x000fea000b800000 */
[----:B------:R-:W-:Y:S02]  /*3700*/  UIADD3 UR15, UPT, UPT, UR19, UR16, URZ ;  /* 0x00000010130f7290 */ /* 0x000fe4000fffe0ff */
[----:B------:R-:W-:Y:S01]  /*3710*/  UPLOP3.LUT UP3, UPT, UPT, UPT, UPT, 0x40, 0x4 ;  /* 0x000000000004789c */ /* 0x000fe20003f6e870 */
[----:B------:R-:W-:Y:S01]  /*3720*/  UMOV UR14, UR6 ;  /* 0x00000006000e7c82 */ /* 0x000fe20008000000 */
[----:B------:R-:W-:-:S09]  /*3730*/  UMOV UR46, UR17 ;  /* 0x00000011002e7c82 */ /* 0x000fd20008000000 */
.L_x_73:
[----:B--2---:R-:W-:Y:S01]  /*3740*/  ULEA UR8, UR46, UR7, 0x3 ;  /* 0x000000072e087291 */ /* 0x004fe2000f8e18ff */
[----:B---3--:R-:W-:Y:S11]  /*3750*/  @P2 BRA `(.L_x_71) ;  /* 0x00000000000c2947 */ /* 0x008ff60003800000 */
[----:B-1----:R-:W-:Y:S04]  /*3760*/  SHF.L.U32 R5, R2, 0x1f, RZ ;  /* 0x0000001f02057819 */ /* 0x002fe800000006ff */
[----:B------:R-:W1:Y:S02]  /*3770*/  SYNCS.PHASECHK.TRANS64.TRYWAIT P0, [UR8], R5 ;  /* 0x00000005ff0075a7 */ /* 0x000e640008001108 */
[----:B-1----:R-:W-:Y:S05]  /*3780*/  @!P0 BRA `(.L_x_72) ;  /* 0x0000005400908947 */ /* 0x002fea0003800000 */
.L_x_71:
[----:B------:R-:W-:Y:S01]  /*3790*/  UISETP.NE.AND UP0, UPT, UR14, 0x1, UPT ;  /* 0x000000010e00788c */ /* 0x000fe2000bf05270 */
[----:B------:R-:W-:Y:S01]  /*37a0*/  PLOP3.LUT P2, PT, PT, PT, PT, 0x80, 0x8 ;  /* 0x000000000008781c */ /* 0x000fe20003f4f070 */
[----:B------:R-:W-:Y:S02]  /*37b0*/  UIADD3 UR17, UPT, UPT, UR46, 0x1, URZ ;  /* 0x000000012e117890 */ /* 0x000fe4000fffe0ff */
[----:B------:R-:W-:Y:S02]  /*37c0*/  ULEA UR32, UR46, UR20, 0x9 ;  /* 0x000000142e207291 */ /* 0x000fe4000f8e48ff */
[----:B------:R-:W-:Y:S01]  /*37d0*/  UISETP.NE.AND UP1, UPT, UR17, 0x4, UPT ;  /* 0x000000041100788c */ /* 0x000fe2000bf25270 */
[----:B------:R-:W-:Y:S01]  /*37e0*/  PLOP3.LUT P0, PT, PT, PT, UP0, 0x80, 0x8 ;  /* 0x000000000008781c */ /* 0x000fe20003f0f008 */
[----:B------:R-:W-:Y:S02]  /*37f0*/  UIADD3 UR44, UPT, UPT, UR32, 0x80, URZ ;  /* 0x00000080202c7890 */ /* 0x000fe4000fffe0ff */
[----:B------:R-:W-:Y:S02]  /*3800*/  USEL UR31, URZ, 0x1, UP1 ;  /* 0x00000001ff1f7887 */ /* 0x000fe40008800000 */
[----:B------:R-:W-:Y:S02]  /*3810*/  USEL UR17, UR17, URZ, UP1 ;  /* 0x000000ff11117287 */ /* 0x000fe40008800000 */
[----:B------:R-:W-:Y:S02]  /*3820*/  UIADD3 UR40, UPT, UPT, UR32, 0x100, URZ ;  /* 0x0000010020287890 */ /* 0x000fe4000fffe0ff */
[----:B------:R-:W-:Y:S01]  /*3830*/  @UP0 ULEA UR30, UR17, UR7, 0x3 ;  /* 0x00000007111e0291 */ /* 0x000fe2000f8e18ff */
[----:B------:R-:W-:Y:S01]  /*3840*/  LOP3.LUT R2, R2, UR31, RZ, 0x3c, !PT ;  /* 0x0000001f02027c12 */ /* 0x000fe2000f8e3cff */
[----:B------:R-:W-:Y:S02]  /*3850*/  UIADD3 UR36, UPT, UPT, UR32, 0x180, URZ ;  /* 0x0000018020247890 */ /* 0x000fe4000fffe0ff */
[----:B------:R-:W-:Y:S01]  /*3860*/  UIADD3 UR8, UPT, UPT, UR8, 0x20, URZ ;  /* 0x0000002008087890 */ /* 0x000fe2000fffe0ff */
[----:B-1----:R-:W-:Y:S01]  /*3870*/  @P0 SHF.L.U32 R0, R2, 0x1f, RZ ;  /* 0x0000001f02000819 */ /* 0x002fe200000006ff */
[----:B------:R-:W-:Y:S02]  /*3880*/  UIADD3 UR16, UPT, UPT, UR16, 0x1, URZ ;  /* 0x0000000110107890 */ /* 0x000fe4000fffe0ff */
[----:B------:R-:W-:Y:S01]  /*3890*/  UIADD3 UR14, UPT, UPT, UR14, -0x1, URZ ;  /* 0xffffffff0e0e7890 */ /* 0x000fe2000fffe0ff */
[----:B------:R2:W3:Y:S01]  /*38a0*/  @P0 SYNCS.PHASECHK.TRANS64.TRYWAIT P2, [UR30], R0 ;  /* 0x00000000ff0005a7 */ /* 0x0004e2000804111e */
[----:B------:R-:W-:Y:S02]  /*38b0*/  ULEA UR30, UR46, UR13, 0x9 ;  /* 0x0000000d2e1e7291 */ /* 0x000fe4000f8e48ff */
[----:B------:R-:W-:Y:S02]  /*38c0*/  UISETP.NE.AND UP0, UPT, UR16, UR15, UPT ;  /* 0x0000000f1000728c */ /* 0x000fe4000bf05270 */
[----:B------:R-:W-:Y:S02]  /*38d0*/  UIADD3 UR42, UPT, UPT, UR30, 0x2, URZ ;  /* 0x000000021e2a7890 */ /* 0x000fe4000fffe0ff */
[----:B------:R-:W-:Y:S02]  /*38e0*/  UIADD3 UR38, UPT, UPT, UR30, 0x4, URZ ;  /* 0x000000041e267890 */ /* 0x000fe4000fffe0ff */
[----:B------:R-:W-:Y:S01]  /*38f0*/  UIADD3 UR34, UPT, UPT, UR30, 0x6, URZ ;  /* 0x000000061e227890 */ /* 0x000fe2000fffe0ff */
[----:B------:R-:W-:Y:S01]  /*3900*/  UMOV UR33, 0x40004040 ;  /* 0x4000404000217882 */ /* 0x000fe20000000000 */
[----:B------:R-:W-:Y:S01]  /*3910*/  UMOV UR31, 0x40004040 ;  /* 0x40004040001f7882 */ /* 0x000fe20000000000 */
[----:B------:R-:W-:Y:S01]  /*3920*/  UMOV UR45, 0x40004040 ;  /* 0x40004040002d7882 */ /* 0x000fe20000000000 */
[----:B------:R2:W-:Y:S01]  /*3930*/  UTCHMMA.2CTA gdesc[UR32], gdesc[UR30], tmem[UR10], tmem[UR28], idesc[UR29], UP3 ;  /* 0x00ff1c1e200075ea */ /* 0x0005e20009a0000a */
[----:B------:R-:W-:Y:S01]  /*3940*/  UPLOP3.LUT UP3, UPT, UPT, UPT, UPT, 0x80, 0x8 ;  /* 0x000000000008789c */ /* 0x000fe20003f6f070 */
[----:B------:R-:W-:Y:S01]  /*3950*/  UMOV UR43, 0x40004040 ;  /* 0x40004040002b7882 */ /* 0x000fe20000000000 */
[----:B------:R-:W-:Y:S01]  /*3960*/  UMOV UR41, 0x40004040 ;  /* 0x4000404000297882 */ /* 0x000fe20000000000 */
[----:B------:R2:W-:Y:S01]  /*3970*/  UTCHMMA.2CTA gdesc[UR44], gdesc[UR42], tmem[UR10], tmem[UR26], idesc[UR27], UPT ;  /* 0x00ff1a2a2c0075ea */ /* 0x0005e2000ba0000a */
[----:B------:R-:W-:Y:S01]  /*3980*/  UMOV UR39, 0x40004040 ;  /* 0x4000404000277882 */ /* 0x000fe20000000000 */
[----:B------:R-:W-:Y:S01]  /*3990*/  UMOV UR37, 0x40004040 ;  /* 0x4000404000257882 */ /* 0x000fe20000000000 */
[----:B------:R-:W-:Y:S01]  /*39a0*/  UMOV UR35, 0x40004040 ;  /* 0x4000404000237882 */ /* 0x000fe20000000000 */
[----:B------:R2:W-:Y:S01]  /*39b0*/  UTCHMMA.2CTA gdesc[UR40], gdesc[UR38], tmem[UR10], tmem[UR24], idesc[UR25], UPT ;  /* 0x00ff1826280075ea */ /* 0x0005e2000ba0000a */
[----:B------:R2:W-:Y:S01]  /*39c0*/  UTCHMMA.2CTA gdesc[UR36], gdesc[UR34], tmem[UR10], tmem[UR22], idesc[UR23], UPT ;  /* 0x00ff1622240075ea */ /* 0x0005e2000ba0000a */
[----:B------:R2:W-:Y:S01]  /*39d0*/  UTCBAR.2CTA.MULTICAST [UR8], URZ, UR12 ;  /* 0x000000ff080073e9 */ /* 0x0005e2000820080c */
[----:B------:R-:W-:Y:S01]  /*39e0*/  UMOV UR46, UR17 ;  /* 0x00000011002e7c82 */ /* 0x000fe20008000000 */
[----:B------:R-:W-:Y:S05]  /*39f0*/  BRA.U UP0, `(.L_x_73) ;  /* 0xfffffffd00507547 */ /* 0x000fea000b83ffff */
.L_x_70:
[----:B------:R-:W-:Y:S01]  /*3a00*/  UIADD3 UR9, UPT, UPT, UR9, 0xb0, URZ ;  /* 0x000000b009097890 */ /* 0x000fe2000fffe0ff */
[----:B------:R-:W-:-:S08]  /*3a10*/  UMOV UR16, UR15 ;  /* 0x0000000f00107c82 */ /* 0x000fd00008000000 */
[----:B------:R4:W-:Y:S01]  /*3a20*/  UTCBAR.2CTA.MULTICAST [UR9], URZ, UR11 ;  /* 0x000000ff090073e9 */ /* 0x0009e2000820080b */
[----:B------:R-:W-:Y:S02]  /*3a30*/  NOP ;  /* 0x0000000000007918 */ /* 0x000fe40000000000 */
.L_x_68:
[----:B------:R-:W-:Y:S01]  /*3a40*/  UIADD3 UR18, UPT, UPT, UR18, 0x1, URZ ;  /* 0x0000000112127890 */ /* 0x000fe2000fffe0ff */
[----:B------:R-:W-:-:S03]  /*3a50*/  ISETP.NE.AND P0, PT, R8, 0x2, PT ;  /* 0x000000020800780c */ /* 0x000fc60003f05270 */
[----:B------:R-:W-:Y:S01]  /*3a60*/  UISETP.NE.AND UP0, UPT, UR18, 0x4, UPT ;  /* 0x000000041200788c */ /* 0x000fe2000bf05270 */
[----:B-12---:R-:W-:Y:S02]  /*3a70*/  SEL R0, RZ, 0x1, P0 ;  /* 0x00000001ff007807 */ /* 0x006fe40000000000 */
[----:B------:R-:W-:Y:S01]  /*3a80*/  SEL R8, R8, RZ, P0 ;  /* 0x000000ff08087207 */ /* 0x000fe20000000000 */
[----:B------:R-:W-:Y:S01]  /*3a90*/  USEL UR8, URZ, 0x1, UP0 ;  /* 0x00000001ff087887 */ /* 0x000fe20008000000 */
[----:B------:R-:W-:Y:S01]  /*3aa0*/  LOP3.LUT R3, R3, R0, RZ, 0x3c, !PT ;  /* 0x0000000003037212 */ /* 0x000fe200078e3cff */
[----:B------:R-:W-:-:S04]  /*3ab0*/  USEL UR18, UR18, URZ, UP0 ;  /* 0x000000ff12127287 */ /* 0x000fc80008000000 */
[----:B------:R-:W-:Y:S01]  /*3ac0*/  LOP3.LUT R9, R9, UR8, RZ, 0x3c, !PT ;  /* 0x0000000809097c12 */ /* 0x000fe2000f8e3cff */
[----:B------:R-:W-:Y:S07]  /*3ad0*/  @P1 BRA `(.L_x_74) ;  /* 0xfffffff800881947 */ /* 0x000fee000383ffff */
[----:B------:R-:W1:Y:S01]  /*3ae0*/  S2UR UR6, SR_CgaCtaId ;  /* 0x00000000000679c3 */ /* 0x000e620000008800 */
[----:B------:R-:W-:Y:S01]  /*3af0*/  ELECT P0, URZ, PT ;  /* 0x0000000000ff782f */ /* 0x000fe20003800000 */
[----:B------:R-:W-:Y:S01]  /*3b00*/  HFMA2 R0, -RZ, RZ, 0, 5.9604644775390625e-08 ;  /* 0x00000001ff007431 */ /* 0x000fe200000001ff */
[----:B------:R-:W-:-:S05]  /*3b10*/  UMOV UR8, 0x40 ;  /* 0x0000004000087882 */ /* 0x000fca0000000000 */
[----:B------:R-:W-:Y:S01]  /*3b20*/  UVIRTCOUNT.DEALLOC.SMPOOL 0x80 ;  /* 0x000000800000784c */ /* 0x000fe20000000000 */
[----:B------:R-:W-:Y:S02]  /*3b30*/  UISETP.NE.AND UP0, UPT, UR5, URZ, UPT ;  /* 0x000000ff0500728c */ /* 0x000fe4000bf05270 */
[----:B-1----:R-:W-:-:S09]  /*3b40*/  ULEA UR6, UR6, UR8, 0x18 ;  /* 0x0000000806067291 */ /* 0x002fd2000f8ec0ff */
[----:B------:R1:W-:Y:S01]  /*3b50*/  @P0 STS.U8 [UR6+0x1c], R0 ;  /* 0x00001c00ff000988 */ /* 0x0003e20008000006 */
[----:B------:R-:W-:Y:S05]  /*3b60*/  BRA.U UP0, `(.L_x_75) ;  /* 0x0000000100a07547 */ /* 0x000fea000b800000 */
[----:B------:R-:W-:Y:S01]  /*3b70*/  UIADD3 UR5, UPT, UPT, UR7, 0xd0, URZ ;  /* 0x000000d007057890 */ /* 0x000fe2000fffe0ff */
[----:B------:R-:W-:-:S03]  /*3b80*/  SHF.L.U32 R3, R9, 0x1f, RZ ;  /* 0x0000001f09037819 */ /* 0x000fc600000006ff */
[----:B------:R-:W-:-:S09]  /*3b90*/  ULEA UR8, UR18, UR5, 0x3 ;  /* 0x0000000512087291 */ /* 0x000fd2000f8e18ff */
[----:B------:R-:W2:Y:S02]  /*3ba0*/  SYNCS.PHASECHK.TRANS64.TRYWAIT P0, [UR8], R3 ;  /* 0x00000003ff0075a7 */ /* 0x000ea40008001108 */
[----:B--2---:R-:W-:Y:S05]  /*3bb0*/  @!P0 BRA `(.L_x_76) ;  /* 0x00000050009c8947 */ /* 0x004fea0003800000 */
.L_x_172:
[----:B----4-:R-:W-:-:S04]  /*3bc0*/  UIADD3 UR9, UPT, UPT, UR18, 0x1, URZ ;  /* 0x0000000112097890 */ /* 0x010fc8000fffe0ff */
        /* <DEDUP_REMOVED lines=8> */
.L_x_174:
        /* <DEDUP_REMOVED lines=9> */
.L_x_176:
[----:B------:R-:W-:-:S04]  /*3ce0*/  UIADD3 UR9, UPT, UPT, UR9, 0x1, URZ ;  /* 0x0000000109097890 */ /* 0x000fc8000fffe0ff */
[----:B------:R-:W-:-:S04]  /*3cf0*/  UISETP.NE.AND UP1, UPT, UR9, 0x4, UPT ;  /* 0x000000040900788c */ /* 0x000fc8000bf25270 */
[----:B------:R-:W-:Y:S02]  /*3d00*/  USEL UR8, URZ, 0x1, UP1 ;  /* 0x00000001ff087887 */ /* 0x000fe40008800000 */
[----:B------:R-:W-:-:S04]  /*3d10*/  USEL UR9, UR9, URZ, UP1 ;  /* 0x000000ff09097287 */ /* 0x000fc80008800000 */
[----:B------:R-:W-:Y:S01]  /*3d20*/  ULEA UR9, UR9, UR5, 0x3 ;  /* 0x0000000509097291 */ /* 0x000fe2000f8e18ff */
[----:B-1----:R-:W-:-:S04]  /*3d30*/  LOP3.LUT R3, R2, UR8, RZ, 0x3c, !PT ;  /* 0x0000000802037c12 */ /* 0x002fc8000f8e3cff */
[----:B------:R-:W-:Y:S01]  /*3d40*/  SHF.L.U32 R3, R3, 0x1f, RZ ;  /* 0x0000001f03037819 */ /* 0x000fe200000006ff */
[----:B------:R-:W-:-:S04]  /*3d50*/  IMAD.U32 R0, RZ, RZ, UR9 ;  /* 0x00000009ff007e24 */ /* 0x000fc8000f8e00ff */
[----:B------:R1:W2:Y:S03]  /*3d60*/  SYNCS.PHASECHK.TRANS64.TRYWAIT P0, [R0+URZ], R3 ;  /* 0x00000003000075a7 */ /* 0x0002a600080011ff */
[----:B--2---:R-:W-:Y:S05]  /*3d70*/  @!P0 NANOSLEEP.SYNCS 0x989680 ;  /* 0x009896800000895d */ /* 0x004fea0003900000 */
[----:B------:R-:W2:Y:S02]  /*3d80*/  @!P0 SYNCS.PHASECHK.TRANS64 P0, [R0+URZ], R3 ;  /* 0x00000003000085a7 */ /* 0x000ea400080010ff */
[----:B--2---:R-:W-:Y:S05]  /*3d90*/  @P0 BRA `(.L_x_79) ;  /* 0x0000000000200947 */ /* 0x004fea0003800000 */
.L_x_80:
[----:B--2---:R2:W4:Y:S02]  /*3da0*/  SYNCS.PHASECHK.TRANS64.TRYWAIT P0, [R0+URZ], R3 ;  /* 0x00000003000075a7 */ /* 0x00452400080011ff */
[----:B----4-:R-:W-:Y:S05]  /*3db0*/  @!P0 NANOSLEEP.SYNCS 0x989680 ;  /* 0x009896800000895d */ /* 0x010fea0003900000 */
[----:B------:R-:W4:Y:S02]  /*3dc0*/  @!P0 SYNCS.PHASECHK.TRANS64 P0, [R0+URZ], R3 ;  /* 0x00000003000085a7 */ /* 0x000f2400080010ff */
[----:B----4-:R-:W-:Y:S05]  /*3dd0*/  @!P0 BRA `(.L_x_80) ;  /* 0xfffffffc00f08947 */ /* 0x010fea000383ffff */
[----:B------:R-:W-:Y:S05]  /*3de0*/  BRA `(.L_x_79) ;  /* 0x00000000000c7947 */ /* 0x000fea0003800000 */
.L_x_75:
[----:B------:R-:W-:-:S04]  /*3df0*/  UIADD3 UR5, UPT, UPT, UR7, 0x110, URZ ;  /* 0x0000011007057890 */ /* 0x000fc8000fffe0ff */
[----:B------:R-:W-:-:S09]  /*3e00*/  UPRMT UR5, UR4, 0x654, UR5 ;  /* 0x0000065404057896 */ /* 0x000fd20008000005 */
[----:B------:R-:W-:Y:S03]  /*3e10*/  SYNCS.ARRIVE.TRANS64.RED.A1T0 RZ, [UR5], RZ ;  /* 0x000000ffffff79a7 */ /* 0x000fe60008100405 */
.L_x_79:
[----:B-12---:R-:W-:Y:S01]  /*3e20*/  SHF.L.U32 R3, RZ, 0x1f, RZ ;  /* 0x0000001fff037819 */ /* 0x006fe200000006ff */
[----:B------:R-:W-:Y:S01]  /*3e30*/  UIADD3 UR5, UPT, UPT, UR7, 0x110, URZ ;  /* 0x0000011007057890 */ /* 0x000fe2000fffe0ff */
[----:B------:R-:W-:Y:S02]  /*3e40*/  PLOP3.LUT P0, PT, PT, PT, UP0, 0x80, 0x8 ;  /* 0x000000000008781c */ /* 0x000fe40003f0f008 */
[----:B------:R-:W1:Y:S02]  /*3e50*/  SYNCS.PHASECHK.TRANS64.TRYWAIT P1, [UR7+0x110], R3 ;  /* 0x00011003ff0075a7 */ /* 0x000e640008021107 */
[----:B-1----:R-:W-:Y:S09]  /*3e60*/  @!P1 BRA `(.L_x_81) ;  /* 0x0000005000389947 */ /* 0x002ff20003800000 */
.L_x_178:
[----:B------:R-:W-:Y:S01]  /*3e70*/  @!UP0 UPRMT UR5, UR4, 0x654, UR5 ;  /* 0x0000065404058896 */ /* 0x000fe20008000005 */
[----:B------:R-:W-:Y:S02]  /*3e80*/  UMOV UR8, 0xffff ;  /* 0x0000ffff00087882 */ /* 0x000fe40000000000 */
[----:B------:R-:W-:-:S06]  /*3e90*/  UMOV UR4, 0x1 ;  /* 0x0000000100047882 */ /* 0x000fcc0000000000 */
[----:B------:R-:W-:Y:S01]  /*3ea0*/  @!P0 SYNCS.ARRIVE.TRANS64.RED.A1T0 RZ, [UR5], RZ ;  /* 0x000000ffffff89a7 */ /* 0x000fe20008100405 */
[----:B------:R-:W-:Y:S01]  /*3eb0*/  NOP ;  /* 0x0000000000007918 */ /* 0x000fe20000000000 */
[----:B-1----:R-:W1:Y:S01]  /*3ec0*/  LDS R0, [UR6+0x14] ;  /* 0x00001406ff007984 */ /* 0x002e620008000800 */
[----:B------:R-:W-:-:S04]  /*3ed0*/  ULOP3.LUT UR5, UR21, 0xffff, URZ, 0xc0, !UPT ;  /* 0x0000ffff15057892 */ /* 0x000fc8000f8ec0ff */
[----:B------:R-:W-:-:S04]  /*3ee0*/  USHF.R.U32.HI UR5, URZ, 0x5, UR5 ;  /* 0x00000005ff057899 */ /* 0x000fc80008011605 */
[----:B------:R-:W-:Y:S02]  /*3ef0*/  USHF.L.U32 UR8, UR8, UR5, URZ ;  /* 0x0000000508087299 */ /* 0x000fe400080006ff */
[----:B------:R-:W-:-:S04]  /*3f00*/  USHF.L.U32 UR4, UR4, UR5, URZ ;  /* 0x0000000504047299 */ /* 0x000fc800080006ff */
[----:B-1----:R-:W-:-:S04]  /*3f10*/  LOP3.LUT R0, R0, UR8, RZ, 0xc0, !PT ;  /* 0x0000000800007c12 */ /* 0x002fc8000f8ec0ff */
[----:B------:R-:W-:-:S13]  /*3f20*/  ISETP.NE.AND P0, PT, R0, UR8, PT ;  /* 0x0000000800007c0c */ /* 0x000fda000bf05270 */
[----:B------:R-:W-:Y:S05]  /*3f30*/  @P0 BRA `(.L_x_82) ;  /* 0x0000000000580947 */ /* 0x000fea0003800000 */
[----:B------:R-:W1:Y:S02]  /*3f40*/  LDS R0, [UR6+0x18] ;  /* 0x00001806ff007984 */ /* 0x000e640008000800 */
[----:B-1----:R-:W-:-:S04]  /*3f50*/  LOP3.LUT R0, R0, UR4, RZ, 0xc0, !PT ;  /* 0x0000000400007c12 */ /* 0x002fc8000f8ec0ff */
[----:B------:R-:W-:-:S13]  /*3f60*/  ISETP.NE.AND P0, PT, R0, UR4, PT ;  /* 0x0000000400007c0c */ /* 0x000fda000bf05270 */
[----:B------:R-:W-:Y:S05]  /*3f70*/  @P0 BRA `(.L_x_83) ;  /* 0x00000000003c0947 */ /* 0x000fea0003800000 */
[----:B------:R-:W1:Y:S01]  /*3f80*/  S2R R2, SR_LANEID ;  /* 0x0000000000027919 */ /* 0x000e620000000000 */
[----:B------:R-:W-:Y:S01]  /*3f90*/  ULOP3.LUT UR8, URZ, UR8, URZ, 0x33, !UPT ;  /* 0x00000008ff087292 */ /* 0x000fe2000f8e33ff */
[----:B------:R-:W-:Y:S01]  /*3fa0*/  LOP3.LUT R4, RZ, UR4, RZ, 0x33, !PT ;  /* 0x00000004ff047c12 */ /* 0x000fe2000f8e33ff */
[----:B------:R-:W-:Y:S02]  /*3fb0*/  VOTEU.ANY UR7, UPT, PT ;  /* 0x0000000000077886 */ /* 0x000fe400038e0100 */
[----:B------:R-:W-:Y:S01]  /*3fc0*/  UFLO.U32 UR7, UR7 ;  /* 0x00000007000772bd */ /* 0x000fe200080e0000 */
[----:B------:R-:W2:Y:S01]  /*3fd0*/  REDUX UR4, R4 ;  /* 0x00000000040473c4 */ /* 0x000ea20000000000 */
[----:B------:R-:W-:-:S06]  /*3fe0*/  IMAD.U32 R0, RZ, RZ, UR8 ;  /* 0x00000008ff007e24 */ /* 0x000fcc000f8e00ff */
[----:B------:R1:W-:Y:S01]  /*3ff0*/  UTCATOMSWS.AND URZ, UR8 ;  /* 0x0000000800ff79e3 */ /* 0x0003e20008000000 */
[----:B------:R-:W3:Y:S01]  /*4000*/  REDUX UR5, R0 ;  /* 0x00000000000573c4 */ /* 0x000ee20000000000 */
[----:B-1----:R-:W-:Y:S01]  /*4010*/  ISETP.EQ.U32.AND P0, PT, R2, UR7, PT ;  /* 0x0000000702007c0c */ /* 0x002fe2000bf02070 */
[----:B--2---:R-:W-:Y:S01]  /*4020*/  IMAD.U32 R2, RZ, RZ, UR4 ;  /* 0x00000004ff027e24 */ /* 0x004fe2000f8e00ff */
[----:B---3--:R-:W-:-:S11]  /*4030*/  MOV R3, UR5 ;  /* 0x0000000500037c02 */ /* 0x008fd60008000f00 */
[----:B------:R1:W-:Y:S04]  /*4040*/  @P0 ATOMS.AND RZ, [UR6+0x14], R3 ;  /* 0x00001403ffff098c */ /* 0x0003e8000a800006 */
[----:B------:R1:W-:Y:S01]  /*4050*/  @P0 ATOMS.AND RZ, [UR6+0x18], R2 ;  /* 0x00001802ffff098c */ /* 0x0003e2000a800006 */
[----:B------:R-:W-:Y:S05]  /*4060*/  BRA `(.L_x_84) ;  /* 0x0000000000147947 */ /* 0x000fea0003800000 */
.L_x_83:
[----:B------:R-:W-:Y:S02]  /*4070*/  MOV R2, 0x4090 ;  /* 0x0000409000027802 */ /* 0x000fe40000000f00 */
[----:B---345:R-:W-:Y:S05]  /*4080*/  CALL.REL.NOINC `($__internal_0_$__cuda_sm10x_tcgen05_guardrail_trap_col_being_dealloced_not_returned_by_alloc) ;  /* 0x0000005400187944 */ /* 0x038fea0003c00000 */
[----:B------:R-:W-:Y:S05]  /*4090*/  BRA `(.L_x_84) ;  /* 0x0000000000087947 */ /* 0x000fea0003800000 */
.L_x_82:
[----:B------:R-:W-:Y:S02]  /*40a0*/  MOV R2, 0x40c0 ;  /* 0x000040c000027802 */ /* 0x000fe40000000f00 */
[----:B---345:R-:W-:Y:S05]  /*40b0*/  CALL.REL.NOINC `($__internal_2_$__cuda_sm10x_tcgen05_guardrail_trap_unallocated_columns_being_dealloced) ;  /* 0x0000005400247944 */ /* 0x038fea0003c00000 */
.L_x_84:
[----:B------:R-:W-:Y:S01]  /*40c0*/  NOP ;  /* 0x0000000000007918 */ /* 0x000fe20000000000 */
[----:B----4-:R-:W-:Y:S05]  /*40d0*/  EXIT ;  /* 0x000000000000794d */ /* 0x010fea0003800000 */
.L_x_55:
[----:B------:R-:W-:-:S09]  /*40e0*/  UISETP.NE.OR UP5, UPT, UR10, 0x3, !UP5 ;  /* 0x000000030a00788c */ /* 0x000fd2000efa5670 */
[----:B------:R-:W-:Y:S05]  /*40f0*/  BRA.U UP5, `(.L_x_85) ;  /* 0x0000001105787547 */ /* 0x000fea000b800000 */
[----:B------:R-:W1:Y:S01]  /*4100*/  LDC R0, c[0x0][0xb30] ;  /* 0x0002cc00ff007b82 */ /* 0x000e620000000800 */
[----:B------:R-:W2:Y:S01]  /*4110*/  LDCU.64 UR8, c[0x0][0x888] ;  /* 0x00011100ff0877ac */ /* 0x000ea20008000a00 */
[----:B------:R-:W-:Y:S02]  /*4120*/  HFMA2 R25, -RZ, RZ, 0, 0 ;  /* 0x00000000ff197431 */ /* 0x000fe400000001ff */
[----:B-----5:R-:W-:Y:S01]  /*4130*/  IMAD.MOV.U32 R32, RZ, RZ, 0x1 ;  /* 0x00000001ff207424 */ /* 0x020fe200078e00ff */
[----:B------:R-:W-:Y:S01]  /*4140*/  MOV R23, 0x1000 ;  /* 0x0000100000177802 */ /* 0x000fe20000000f00 */
[----:B------:R-:W3:Y:S01]  /*4150*/  LDCU.64 UR4, c[0x0][0x890] ;  /* 0x00011200ff0477ac */ /* 0x000ee20008000a00 */
[----:B------:R-:W-:Y:S01]  /*4160*/  IMAD.MOV.U32 R27, RZ, RZ, RZ ;  /* 0x000000ffff1b7224 */ /* 0x000fe200078e00ff */
[----:B------:R-:W4:Y:S01]  /*4170*/  LDC R19, c[0x0][0x370] ;  /* 0x0000dc00ff137b82 */ /* 0x000f220000000800 */
[----:B------:R-:W-:Y:S01]  /*4180*/  UMOV UR7, 0x400 ;  /* 0x0000040000077882 */ /* 0x000fe20000000000 */
[----:B------:R-:W-:-:S02]  /*4190*/  UPLOP3.LUT UP1, UPT, UPT, UPT, UPT, 0x40, 0x4 ;  /* 0x000000000004789c */ /* 0x000fc40003f2e870 */
[----:B------:R-:W-:-:S04]  /*41a0*/  ULEA UR7, UR37, UR7, 0x18 ;  /* 0x0000000725077291 */ /* 0x000fc8000f8ec0ff */
[----:B------:R-:W4:Y:S01]  /*41b0*/  LDC R2, c[0x0][0xb0c] ;  /* 0x0002c300ff027b82 */ /* 0x000f220000000800 */
[----:B------:R-:W-:Y:S02]  /*41c0*/  UIADD3 UR13, UPT, UPT, UR7, 0x58, URZ ;  /* 0x00000058070d7890 */ /* 0x000fe4000fffe0ff */
[----:B--2---:R-:W-:Y:S02]  /*41d0*/  UISETP.NE.U32.AND UP3, UPT, UR8, URZ, UPT ;  /* 0x000000ff0800728c */ /* 0x004fe4000bf65070 */
[----:B------:R-:W-:Y:S02]  /*41e0*/  UIADD3 UR41, UPT, UPT, UR7, 0x40, URZ ;  /* 0x0000004007297890 */ /* 0x000fe4000fffe0ff */
[----:B---3--:R-:W-:Y:S01]  /*41f0*/  UISETP.NE.U32.AND UP4, UPT, UR4, URZ, UPT ;  /* 0x000000ff0400728c */ /* 0x008fe2000bf85070 */
[----:B------:R-:W2:Y:S01]  /*4200*/  LDC R18, c[0x0][0xb20] ;  /* 0x0002c800ff127b82 */ /* 0x000ea20000000800 */
[----:B-1----:R-:W-:Y:S01]  /*4210*/  ISETP.NE.AND P1, PT, R0, 0x1, PT ;  /* 0x000000010000780c */ /* 0x002fe20003f25270 */
[----:B------:R-:W-:-:S02]  /*4220*/  UISETP.NE.AND.EX UP3, UPT, UR9, URZ, UPT, UP3 ;  /* 0x000000ff0900728c */ /* 0x000fc4000bf65330 */
[----:B------:R-:W-:Y:S02]  /*4230*/  UIADD3 UR33, UPT, UPT, UR7, 0x48, URZ ;  /* 0x0000004807217890 */ /* 0x000fe4000fffe0ff */
[----:B------:R-:W-:Y:S02]  /*4240*/  UIADD3 UR25, UPT, UPT, UR7, 0x50, URZ ;  /* 0x0000005007197890 */ /* 0x000fe4000fffe0ff */
[----:B------:R-:W1:Y:S01]  /*4250*/  LDC.64 R36, c[0x0][0x348] ;  /* 0x0000d200ff247b82 */ /* 0x000e620000000a00 */
[----:B------:R-:W-:Y:S02]  /*4260*/  UPRMT UR13, UR37, 0x654, UR13 ;  /* 0x00000654250d7896 */ /* 0x000fe4000800000d */
[----:B------:R-:W-:-:S05]  /*4270*/  UISETP.NE.AND.EX UP4, UPT, UR5, URZ, UPT, UP4 ;  /* 0x000000ff0500728c */ /* 0x000fca000bf85340 */
[----:B------:R-:W3:Y:S08]  /*4280*/  LDC.64 R16, c[0x0][0xb10] ;  /* 0x0002c400ff107b82 */ /* 0x000ef00000000a00 */
[----:B------:R-:W1:Y:S08]  /*4290*/  LDC.64 R6, c[0x0][0xb18] ;  /* 0x0002c600ff067b82 */ /* 0x000e700000000a00 */
[----:B------:R-:W1:Y:S08]  /*42a0*/  LDC.64 R4, c[0x0][0xb28] ;  /* 0x0002ca00ff047b82 */ /* 0x000e700000000a00 */
[----:B--2-4-:R-:W1:Y:S02]  /*42b0*/  LDC R22, c[0x0][0x374] ;  /* 0x0000dd00ff167b82 */ /* 0x014e640000000800 */
.L_x_96:
[----:B------:R-:W-:Y:S02]  /*42c0*/  LEA R0, R27, UR7, 0x3 ;  /* 0x000000071b007c11 */ /* 0x000fe4000f8e18ff */
[----:B------:R-:W-:Y:S02]  /*42d0*/  SHF.L.U32 R3, R25, 0x1f, RZ ;  /* 0x0000001f19037819 */ /* 0x000fe400000006ff */
[----:B------:R-:W-:Y:S02]  /*42e0*/  LEA R28, R27, UR7, 0x4 ;  /* 0x000000071b1c7c11 */ /* 0x000fe4000f8e20ff */
[----:B--2---:R-:W2:Y:S02]  /*42f0*/  SYNCS.PHASECHK.TRANS64.TRYWAIT P0, [R0+URZ+0x90], R3 ;  /* 0x00009003000075a7 */ /* 0x004ea400080011ff */
[----:B--2---:R-:W-:Y:S05]  /*4300*/  @!P0 BRA `(.L_x_86) ;  /* 0x0000004c00288947 */ /* 0x004fea0003800000 */
.L_x_179:
[----:B------:R-:W-:Y:S01]  /*4310*/  ISETP.GE.AND P0, PT, R26, 0x1, PT ;  /* 0x000000011a00780c */ /* 0x000fe20003f06270 */
[----:B------:R-:W4:Y:S01]  /*4320*/  LDS.128 R28, [R28+0x120] ;  /* 0x000120001c1c7984 */ /* 0x000f220000000c00 */
[----:B--2---:R-:W-:Y:S01]  /*4330*/  VIADD R0, R0, 0xa0 ;  /* 0x000000a000007836 */ /* 0x004fe20000000000 */
[----:B------:R-:W-:Y:S01]  /*4340*/  @!PT LDS RZ, [RZ] ;  /* 0x00000000fffff984 */ /* 0x000fe20000000800 */
[----:B------:R-:W-:Y:S01]  /*4350*/  @!PT LDS RZ, [RZ] ;  /* 0x00000000fffff984 */ /* 0x000fe20000000800 */
[----:B------:R-:W-:Y:S01]  /*4360*/  @!PT LDS RZ, [RZ] ;  /* 0x00000000fffff984 */ /* 0x000fe20000000800 */
[----:B------:R-:W-:Y:S01]  /*4370*/  @!PT LDS RZ, [RZ] ;  /* 0x00000000fffff984 */ /* 0x000fe20000000800 */
[----:B------:R2:W-:Y:S06]  /*4380*/  MEMBAR.ALL.CTA ;  /* 0x0000000000007992 */ /* 0x0005ec0000008000 */
[----:B--2---:R-:W2:Y:S01]  /*4390*/  FENCE.VIEW.ASYNC.S ;  /* 0x00000000000073c6 */ /* 0x004ea20000000000 */
[----:B------:R-:W-:Y:S04]  /*43a0*/  PRMT R0, RZ, 0x654, R0 ;  /* 0x00000654ff007816 */ /* 0x000fe80000000000 */
[----:B--2---:R2:W-:Y:S01]  /*43b0*/  SYNCS.ARRIVE.TRANS64.RED.A1T0 RZ, [R0+URZ], RZ ;  /* 0x000000ff00ff79a7 */ /* 0x0045e200081004ff */
[----:B----4-:R-:W-:Y:S11]  /*43c0*/  LOP3.LUT P3, RZ, R30, 0x1, RZ, 0xc0, !PT ;  /* 0x000000011eff7812 */ /* 0x010ff6000786c0ff */
[----:B------:R-:W-:Y:S02]  /*43d0*/  @!UPT UIADD3 URZ, UPT, UPT, URZ, URZ, URZ ;  /* 0x000000fffffff290 */ /* 0x000fe4000fffe0ff */
[----:B------:R-:W-:Y:S02]  /*43e0*/  @P3 MOV R13, R28 ;  /* 0x0000001c000d3202 */ /* 0x000fe40000000f00 */
[----:B------:R-:W-:Y:S01]  /*43f0*/  @P3 LOP3.LUT R8, R29, 0xffff, RZ, 0xc0, !PT ;  /* 0x0000ffff1d083812 */ /* 0x000fe200078ec0ff */
[----:B--2---:R-:W-:Y:S06]  /*4400*/  @!P0 BRA `(.L_x_87) ;  /* 0x0000000000a48947 */ /* 0x004fec0003800000 */
[----:B-1----:R-:W-:Y:S01]  /*4410*/  IMAD.HI.U32 R33, R22, R7, RZ ;  /* 0x0000000716217227 */ /* 0x002fe200078e00ff */
[----:B------:R-:W-:Y:S02]  /*4420*/  ISETP.NE.AND P0, PT, R6, 0x1, PT ;  /* 0x000000010600780c */ /* 0x000fe40003f05270 */
[----:B------:R-:W-:Y:S01]  /*4430*/  ISETP.NE.AND P2, PT, R26, 0x1, PT ;  /* 0x000000011a00780c */ /* 0x000fe20003f45270 */
[----:B---3--:R-:W-:Y:S01]  /*4440*/  IMAD.HI.U32 R34, R19, R16, RZ ;  /* 0x0000001013227227 */ /* 0x008fe200078e00ff */
[----:B------:R-:W-:Y:S02]  /*4450*/  SHF.R.U32.HI R33, RZ, R18, R33 ;  /* 0x00000012ff217219 */ /* 0x000fe40000011621 */
[----:B------:R-:W-:Y:S01]  /*4460*/  ISETP.NE.AND P4, PT, R2, 0x1, PT ;  /* 0x000000010200780c */ /* 0x000fe20003f85270 */
[----:B------:R-:W-:Y:S01]  /*4470*/  IMAD.HI.U32 R38, R13, R16, RZ ;  /* 0x000000100d267227 */ /* 0x000fe200078e00ff */
[----:B------:R-:W-:Y:S02]  /*4480*/  SHF.R.U32.HI R34, RZ, R17, R34 ;  /* 0x00000011ff227219 */ /* 0x000fe40000011622 */
[----:B------:R-:W-:Y:S01]  /*4490*/  SEL R3, R22, R33, !P0 ;  /* 0x0000002116037207 */ /* 0x000fe20004000000 */
[C---:B------:R-:W-:Y:S01]  /*44a0*/  IMAD.HI.U32 R33, R8.reuse, R7, RZ ;  /* 0x0000000708217227 */ /* 0x040fe200078e00ff */
[----:B------:R-:W-:Y:S02]  /*44b0*/  SEL R11, R19, R34, !P4 ;  /* 0x00000022130b7207 */ /* 0x000fe40006000000 */
[----:B------:R-:W-:Y:S01]  /*44c0*/  SHF.R.U32.HI R38, RZ, R17, R38 ;  /* 0x00000011ff267219 */ /* 0x000fe20000011626 */
[----:B------:R-:W-:Y:S01]  /*44d0*/  IMAD.HI.U32 R40, R3, R4, RZ ;  /* 0x0000000403287227 */ /* 0x000fe200078e00ff */
[----:B------:R-:W-:Y:S03]  /*44e0*/  SHF.R.U32.HI R33, RZ, R18, R33 ;  /* 0x00000012ff217219 */ /* 0x000fe60000011621 */
[----:B------:R-:W-:Y:S01]  /*44f0*/  IMAD.HI.U32 R34, R11, R4, RZ ;  /* 0x000000040b227227 */ /* 0x000fe200078e00ff */
[----:B------:R-:W-:Y:S02]  /*4500*/  @P2 SHF.R.U32.HI R3, RZ, R5, R40 ;  /* 0x00000005ff032219 */ /* 0x000fe40000011628 */
[----:B------:R-:W-:Y:S02]  /*4510*/  SEL R9, R8, R33, !P0 ;  /* 0x0000002108097207 */ /* 0x000fe40004000000 */
[----:B------:R-:W-:Y:S01]  /*4520*/  @P2 SHF.R.U32.HI R11, RZ, R5, R34 ;  /* 0x00000005ff0b2219 */ /* 0x000fe20000011622 */
[C---:B------:R-:W-:Y:S01]  /*4530*/  IMAD R10, R26.reuse, R3, RZ ;  /* 0x000000031a0a7224 */ /* 0x040fe200078e02ff */
[----:B------:R-:W-:Y:S01]  /*4540*/  SEL R3, R13, R38, !P4 ;  /* 0x000000260d037207 */ /* 0x000fe20006000000 */
[C---:B------:R-:W-:Y:S03]  /*4550*/  IMAD.HI.U32 R14, R9.reuse, R4, RZ ;  /* 0x00000004090e7227 */ /* 0x040fe600078e00ff */
[----:B------:R-:W-:Y:S01]  /*4560*/  ISETP.GE.AND P0, PT, R9, R10, PT ;  /* 0x0000000a0900720c */ /* 0x000fe20003f06270 */
[C---:B------:R-:W-:Y:S01]  /*4570*/  IMAD R12, R26.reuse, R11, RZ ;  /* 0x0000000b1a0c7224 */ /* 0x040fe200078e02ff */
[-C--:B------:R-:W-:Y:S04]  /*4580*/  SHF.R.U32.HI R14, RZ, R5.reuse, R14 ;  /* 0x00000005ff0e7219 */ /* 0x080fe8000001160e */
[----:B------:R-:W-:Y:S02]  /*4590*/  ISETP.GE.OR P0, PT, R3, R12, P0 ;  /* 0x0000000c0300720c */ /* 0x000fe40000706670 */
[----:B------:R-:W-:Y:S05]  /*45a0*/  SEL R15, R9, R14, !P2 ;  /* 0x0000000e090f7207 */ /* 0x000fea0005000000 */
[----:B------:R-:W-:Y:S04]  /*45b0*/  IMAD.MOV R14, RZ, RZ, -R15 ;  /* 0x000000ffff0e7224 */ /* 0x000fe800078e0a0f */
[----:B------:R-:W-:Y:S02]  /*45c0*/  IMAD R14, R26, R14, R9 ;  /* 0x0000000e1a0e7224 */ /* 0x000fe400078e0209 */
[C---:B------:R-:W-:Y:S05]  /*45d0*/  @!P0 IMAD.HI.U32 R10, R3.reuse, R4, RZ ;  /* 0x00000004030a8227 */ /* 0x040fea00078e00ff */
[----:B------:R-:W-:Y:S04]  /*45e0*/  @!P0 SHF.R.U32.HI R10, RZ, R5, R10 ;  /* 0x00000005ff0a8219 */ /* 0x000fe8000001160a */
[----:B------:R-:W-:Y:S01]  /*45f0*/  @!P0 SEL R0, R3, R10, !P2 ;  /* 0x0000000a03008207 */ /* 0x000fe20005000000 */
[----:B------:R-:W-:Y:S03]  /*4600*/  IMAD.MOV R10, RZ, RZ, -R3 ;  /* 0x000000ffff0a7224 */ /* 0x000fe600078e0a03 */
[----:B------:R-:W-:Y:S01]  /*4610*/  @!P0 IADD3 R15, PT, PT, R15, -R0, RZ ;  /* 0x800000000f0f8210 */ /* 0x000fe20007ffe0ff */
[----:B------:R-:W-:Y:S01]  /*4620*/  @!P0 IMAD R0, R11, R14, R0 ;  /* 0x0000000e0b008224 */ /* 0x000fe200078e0200 */
[----:B------:R-:W-:Y:S01]  /*4630*/  IADD3 R11, PT, PT, -R9, RZ, RZ ;  /* 0x000000ff090b7210 */ /* 0x000fe20007ffe1ff */
[----:B------:R-:W-:Y:S02]  /*4640*/  IMAD R13, R2, R10, R13 ;  /* 0x0000000a020d7224 */ /* 0x000fe400078e020d */
[----:B------:R-:W-:Y:S02]  /*4650*/  @!P0 IMAD R9, R15, R26, R3 ;  /* 0x0000001a0f098224 */ /* 0x000fe400078e0203 */
[----:B------:R-:W-:Y:S02]  /*4660*/  @!P0 IMAD.MOV.U32 R3, RZ, RZ, R0 ;  /* 0x000000ffff038224 */ /* 0x000fe400078e0000 */
[----:B------:R-:W-:Y:S02]  /*4670*/  IMAD R8, R6, R11, R8 ;  /* 0x0000000b06087224 */ /* 0x000fe400078e0208 */
[----:B------:R-:W-:Y:S02]  /*4680*/  IMAD R13, R3, R2, R13 ;  /* 0x00000002030d7224 */ /* 0x000fe400078e020d */
[----:B------:R-:W-:Y:S02]  /*4690*/  IMAD R8, R9, R6, R8 ;  /* 0x0000000609087224 */ /* 0x000fe400078e0208 */
.L_x_87:
[----:B------:R-:W-:Y:S05]  /*46a0*/  BRA.U UP1, `(.L_x_88) ;  /* 0x0000000101107547 */ /* 0x000fea000b800000 */
[----:B------:R-:W-:Y:S04]  /*46b0*/  MOV R0, UR6 ;  /* 0x0000000600007c02 */ /* 0x000fe80008000f00 */
[----:B------:R-:W-:Y:S04]  /*46c0*/  SHF.L.U32 R3, R0, 0x1f, RZ ;  /* 0x0000001f00037819 */ /* 0x000fe800000006ff */
[----:B------:R-:W2:Y:S02]  /*46d0*/  SYNCS.PHASECHK.TRANS64.TRYWAIT P0, [UR7+0x88], R3 ;  /* 0x00008803ff0075a7 */ /* 0x000ea40008001107 */
[----:B--2---:R-:W-:Y:S05]  /*46e0*/  @!P0 BRA `(.L_x_89) ;  /* 0x0000004800448947 */ /* 0x004fea0003800000 */
.L_x_88:
[----:B------:R-:W-:Y:S02]  /*46f0*/  R2UR UR42, R20 ;  /* 0x00000000142a72ca */ /* 0x000fe400000e0000 */
[----:B------:R-:W-:Y:S02]  /*4700*/  R2UR UR43, R21 ;  /* 0x00000000152b72ca */ /* 0x000fe400000e0000 */
[----:B------:R-:W-:Y:S02]  /*4710*/  ISETP.NE.U32.AND P2, PT, RZ, UR4, PT ;  /* 0x00000004ff007c0c */ /* 0x000fe4000bf45070 */
[----:B------:R-:W-:Y:S02]  /*4720*/  SHF.L.U32 R12, R32, 0x1f, RZ ;  /* 0x0000001f200c7819 */ /* 0x000fe400000006ff */
[----:B------:R-:W-:Y:S05]  /*4730*/  ISETP.NE.AND.EX P2, PT, RZ, UR5, PT, P2 ;  /* 0x00000005ff007c0c */ /* 0x000fea000bf45320 */
[----:B------:R-:W-:Y:S02]  /*4740*/  USHF.L.U32 UR42, UR42, 0x7, URZ ;  /* 0x000000072a2a7899 */ /* 0x000fe400080006ff */
[----:B------:R-:W-:Y:S01]  /*4750*/  USHF.L.U32 UR43, UR43, 0x6, URZ ;  /* 0x000000062b2b7899 */ /* 0x000fe200080006ff */
[----:B------:R-:W-:Y:S11]  /*4760*/  BRA.U !UP4, `(.L_x_90) ;  /* 0x000000010c347547 */ /* 0x000ff6000b800000 */
[----:B------:R-:W-:Y:S01]  /*4770*/  UPLOP3.LUT UP0, UPT, UPT, UPT, UP3, 0x80, 0x8 ;  /* 0x000000000008789c */ /* 0x000fe20003f0f030 */
[----:B--2---:R-:W-:Y:S02]  /*4780*/  HFMA2 R0, -RZ, RZ, 0, 5.9604644775390625e-08 ;  /* 0x00000001ff007431 */ /* 0x004fe400000001ff */
[----:B------:R-:W-:Y:S03]  /*4790*/  IMAD.MOV.U32 R59, RZ, RZ, 0x1 ;  /* 0x00000001ff3b7424 */ /* 0x000fe600078e00ff */
[----:B------:R-:W-:Y:S05]  /*47a0*/  PLOP3.LUT P0, PT, PT, PT, UP0, 0x80, 0x8 ;  /* 0x000000000008781c */ /* 0x000fea0003f0f008 */
[----:B------:R-:W2:Y:S01]  /*47b0*/  @UP0 LDCU.64 UR10, c[0x0][0x888] ;  /* 0x00011100ff0a07ac */ /* 0x000ea20008000a00 */
[----:B------:R-:W-:Y:S07]  /*47c0*/  @UP0 UIMAD UR8, UR36, UR4, URZ ;  /* 0x00000004240802a4 */ /* 0x000fee000f8e02ff */
[----:B------:R-:W-:Y:S01]  /*47d0*/  @!P0 PRMT R59, R0, 0x7610, R59 ;  /* 0x00007610003b8816 */ /* 0x000fe2000000003b */
[----:B--2---:R-:W-:Y:S03]  /*47e0*/  @UP0 UIMAD.WIDE UR10, UR8, 0x4, UR10 ;  /* 0x00000004080a08a5 */ /* 0x004fe6000f8e020a */
[----:B------:R-:W2:Y:S03]  /*47f0*/  @!UP0 LDCU UR8, c[0x0][0x880] ;  /* 0x00011000ff0887ac */ /* 0x000ea60008000800 */
[----:B------:R-:W-:Y:S01]  /*4800*/  IMAD.U32 R10, RZ, RZ, UR10 ;  /* 0x0000000aff0a7e24 */ /* 0x000fe2000f8e00ff */
[----:B------:R-:W-:Y:S05]  /*4810*/  MOV R11, UR11 ;  /* 0x0000000b000b7c02 */ /* 0x000fea0008000f00 */
[----:B------:R4:W5:Y:S02]  /*4820*/  @P0 LDG.E R35, desc[UR46][R10.64] ;  /* 0x0000002e0a230981 */ /* 0x000964000c1e1900 */
[----:B--2-4-:R-:W-:Y:S07]  /*4830*/  @!P0 IMAD.U32 R35, RZ, RZ, UR8 ;  /* 0x00000008ff238e24 */ /* 0x014fee000f8e00ff */
.L_x_90:
[----:B-----5:R-:W-:Y:S01]  /*4840*/  @!P2 FSETP.EQ.AND P0, PT, R35, RZ, PT ;  /* 0x000000ff2300a20b */ /* 0x020fe20003f02000 */
[----:B------:R-:W-:Y:S01]  /*4850*/  @!UPT UIADD3 URZ, UPT, UPT, URZ, URZ, URZ ;  /* 0x000000fffffff290 */ /* 0x000fe2000fffe0ff */
[----:B------:R-:W-:Y:S11]  /*4860*/  @!P2 BRA `(.L_x_91) ;  /* 0x000000000014a947 */ /* 0x000ff60003800000 */
[----:B------:R-:W-:Y:S02]  /*4870*/  LOP3.LUT P2, RZ, R59, 0xff, RZ, 0xc0, !PT ;  /* 0x000000ff3bff7812 */ /* 0x000fe4000784c0ff */
[----:B------:R-:W-:Y:S04]  /*4880*/  PLOP3.LUT P0, PT, PT, PT, UP0, 0x80, 0x8 ;  /* 0x000000000008781c */ /* 0x000fe80003f0f008 */
[----:B------:R-:W-:Y:S07]  /*4890*/  PLOP3.LUT P0, PT, P0, PT, PT, 0x8, 0x80 ;  /* 0x000000000080781c */ /* 0x000fee000070e170 */
[----:B------:R-:W-:Y:S11]  /*48a0*/  @P2 FSETP.EQ.AND P0, PT, R35, RZ, PT ;  /* 0x000000ff2300220b */ /* 0x000ff60003f02000 */
[----:B------:R-:W-:Y:S02]  /*48b0*/  @!UPT UIADD3 URZ, UPT, UPT, URZ, URZ, URZ ;  /* 0x000000fffffff290 */ /* 0x000fe4000fffe0ff */
.L_x_91:
[----:B------:R-:W4:Y:S01]  /*48c0*/  SYNCS.PHASECHK.TRANS64.TRYWAIT P2, [UR7+0x60], R12 ;  /* 0x0000600cff0075a7 */ /* 0x000f220008041107 */
[----:B------:R-:W-:Y:S04]  /*48d0*/  ELECT P4, URZ, PT ;  /* 0x0000000000ff782f */ /* 0x000fe80003880000 */
[----:B------:R-:W-:Y:S11]  /*48e0*/  PLOP3.LUT P4, PT, P0, P4, PT, 0xf2, 0x2f ;  /* 0x00000000002f781c */ /* 0x000ff60000789e72 */
[----:B------:R-:W-:Y:S02]  /*48f0*/  @!UPT UIADD3 URZ, UPT, UPT, URZ, URZ, URZ ;  /* 0x000000fffffff290 */ /* 0x000fe4000fffe0ff */
[----:B-1----:R-:W-:Y:S05]  /*4900*/  @!P4 IADD3 R9, P0, PT, R36, 0x580, RZ ;  /* 0x000005802409c810 */ /* 0x002fea0007f1e0ff */
[----:B--2---:R-:W-:Y:S01]  /*4910*/  @!P4 IMAD.X R0, RZ, RZ, R37, P0 ;  /* 0x000000ffff00c224 */ /* 0x004fe200000e0625 */
[----:B----4-:R-:W-:Y:S07]  /*4920*/  @!P2 BRA `(.L_x_92) ;  /* 0x0000004400cca947 */ /* 0x010fee0003800000 */
.L_x_182:
[----:B------:R-:W-:Y:S01]  /*4930*/  @!P4 R2UR UR9, R9 ;  /* 0x000000000909c2ca */ /* 0x000fe200000e0000 */
[----:B------:R-:W-:Y:S01]  /*4940*/  VOTEU.ALL UP1, P4 ;  /* 0x0000000000ff7886 */ /* 0x000fe20002020000 */
[----:B------:R-:W-:Y:S01]  /*4950*/  @!P4 R2UR UR8, R0 ;  /* 0x000000000008c2ca */ /* 0x000fe200000e0000 */
[----:B------:R-:W-:Y:S01]  /*4960*/  VOTEU.ALL UP2, P4 ;  /* 0x0000000000ff7886 */ /* 0x000fe20002040000 */
[----:B------:R-:W-:Y:S01]  /*4970*/  UMOV UR16, 0x0 ;  /* 0x0000000000107882 */ /* 0x000fe20000000000 */
[----:B------:R-:W-:Y:S01]  /*4980*/  UMOV UR17, 0x10000000 ;  /* 0x1000000000117882 */ /* 0x000fe20000000000 */
[----:B------:R-:W-:Y:S01]  /*4990*/  @!UP1 UIADD3 UR40, UPT, UPT, UR7, 0x200, URZ ;  /* 0x0000020007289890 */ /* 0x000fe2000fffe0ff */
[----:B------:R-:W-:Y:S01]  /*49a0*/  @!P4 IMAD.MOV.U32 R0, RZ, RZ, 0x1000 ;  /* 0x00001000ff00c424 */ /* 0x000fe200078e00ff */
[----:B------:R-:W-:Y:S01]  /*49b0*/  UMOV UR44, UR36 ;  /* 0x00000024002c7c82 */ /* 0x000fe20008000000 */
[----:B------:R-:W-:Y:S01]  /*49c0*/  @!UP1 UIADD3 UR10, UPT, UPT, UR42, 0x40, URZ ;  /* 0x000000402a0a9890 */ /* 0x000fe2000fffe0ff */
[----:B------:R-:W-:Y:S01]  /*49d0*/  @!P4 IADD3 R9, P0, PT, R36, 0x580, RZ ;  /* 0x000005802409c810 */ /* 0x000fe20007f1e0ff */
[----:B------:R-:W-:Y:S01]  /*49e0*/  UMOV UR11, UR43 ;  /* 0x0000002b000b7c82 */ /* 0x000fe20008000000 */
[----:B------:R-:W-:Y:S01]  /*49f0*/  UMOV UR12, UR36 ;  /* 0x00000024000c7c82 */ /* 0x000fe20008000000 */
[----:B------:R-:W-:Y:S01]  /*4a00*/  IMAD.U32 R10, RZ, RZ, UR9 ;  /* 0x00000009ff0a7e24 */ /* 0x000fe2000f8e00ff */
[----:B------:R-:W-:Y:S01]  /*4a10*/  UMOV UR9, UR41 ;  /* 0x0000002900097c82 */ /* 0x000fe20008000000 */
[----:B------:R-:W-:Y:S01]  /*4a20*/  IMAD.U32 R11, RZ, RZ, UR8 ;  /* 0x00000008ff0b7e24 */ /* 0x000fe2000f8e00ff */
[----:B------:R-:W-:Y:S02]  /*4a30*/  @!UP1 UIADD3 UR8, UPT, UPT, UR7, 0xa00, URZ ;  /* 0x00000a0007089890 */ /* 0x000fe4000fffe0ff */
[----:B------:R-:W-:Y:S01]  /*4a40*/  @!P4 R2UR UR18, R10 ;  /* 0x000000000a12c2ca */ /* 0x000fe200000e0000 */
[----:B------:R-:W-:Y:S01]  /*4a50*/  VOTEU.ALL UP1, P4 ;  /* 0x0000000000ff7886 */ /* 0x000fe20002020000 */
[----:B------:R-:W-:Y:S01]  /*4a60*/  @!P4 R2UR UR19, R11 ;  /* 0x000000000b13c2ca */ /* 0x000fe200000e0000 */
[----:B------:R-:W-:Y:S11]  /*4a70*/  UPRMT UR14, UR37, 0x654, UR41 ;  /* 0x00000654250e7896 */ /* 0x000ff60008000029 */
[----:B------:R-:W-:Y:S01]  /*4a80*/  @!UPT UIADD3 URZ, UPT, UPT, URZ, URZ, URZ ;  /* 0x000000fffffff290 */ /* 0x000fe2000fffe0ff */
[----:B------:R2:W-:Y:S01]  /*4a90*/  @!UP2 UTMALDG.3D [UR40], [UR18], desc[UR16] ;  /* 0x000010281200a5b4 */ /* 0x0005e20008011000 */
[----:B------:R2:W-:Y:S01]  /*4aa0*/  @!UP1 UTMALDG.3D [UR8], [UR18], desc[UR16] ;  /* 0x00001008120095b4 */ /* 0x0005e20008011000 */
[----:B------:R4:W-:Y:S01]  /*4ab0*/  @!P4 SYNCS.ARRIVE.TRANS64.RED.A0TR RZ, [UR7+0x40], R0 ;  /* 0x00004000ffffc9a7 */ /* 0x0009e20008300407 */
[----:B------:R-:W-:Y:S01]  /*4ac0*/  SYNCS.ARRIVE.TRANS64.RED.A1T0 RZ, [UR14], RZ ;  /* 0x000000ffffff79a7 */ /* 0x000fe2000810040e */
[----:B----4-:R-:W-:Y:S01]  /*4ad0*/  @!P4 IMAD.X R0, RZ, RZ, R37, P0 ;  /* 0x000000ffff00c224 */ /* 0x010fe200000e0625 */
[----:B------:R-:W4:Y:S02]  /*4ae0*/  SYNCS.PHASECHK.TRANS64.TRYWAIT P2, [UR7+0x68], R12 ;  /* 0x0000680cff0075a7 */ /* 0x000f240008041107 */
[----:B--2-4-:R-:W-:Y:S05]  /*4af0*/  @!P2 BRA `(.L_x_93) ;  /* 0x000000440070a947 */ /* 0x014fea0003800000 */
.L_x_184:
        /* <DEDUP_REMOVED lines=8> */
[----:B------:R-:W-:Y:S01]  /*4b80*/  @!UP1 UIADD3 UR32, UPT, UPT, UR7, 0x1200, URZ ;  /* 0x0000120007209890 */ /* 0x000fe2000fffe0ff */
[----:B------:R-:W-:Y:S01]  /*4b90*/  @!P4 IADD3 R21, P0, PT, R36, 0x580, RZ ;  /* 0x000005802415c810 */ /* 0x000fe20007f1e0ff */
[----:B------:R-:W-:Y:S01]  /*4ba0*/  UMOV UR35, UR43 ;  /* 0x0000002b00237c82 */ /* 0x000fe20008000000 */
[----:B------:R-:W-:Y:S02]  /*4bb0*/  @!UP1 UIADD3 UR10, UPT, UPT, UR42, 0x50, URZ ;  /* 0x000000502a0a9890 */ /* 0x000fe4000fffe0ff */
[----:B------:R-:W-:Y:S01]  /*4bc0*/  IMAD.U32 R10, RZ, RZ, UR9 ;  /* 0x00000009ff0a7e24 */ /* 0x000fe2000f8e00ff */
[----:B------:R-:W-:Y:S01]  /*4bd0*/  UMOV UR9, UR33 ;  /* 0x0000002100097c82 */ /* 0x000fe20008000000 */
[----:B------:R-:W-:Y:S01]  /*4be0*/  IMAD.U32 R11, RZ, RZ, UR8 ;  /* 0x00000008ff0b7e24 */ /* 0x000fe2000f8e00ff */
[----:B------:R-:W-:Y:S01]  /*4bf0*/  @!UP1 UIADD3 UR8, UPT, UPT, UR7, 0x1a00, URZ ;  /* 0x00001a0007089890 */ /* 0x000fe2000fffe0ff */
[----:B------:R-:W-:Y:S01]  /*4c00*/  @!P4 IMAD.X R20, RZ, RZ, R37, P0 ;  /* 0x000000ffff14c224 */ /* 0x000fe200000e0625 */
[----:B------:R-:W-:Y:S01]  /*4c10*/  @!P4 R2UR UR18, R10 ;  /* 0x000000000a12c2ca */ /* 0x000fe200000e0000 */
[----:B------:R-:W-:Y:S01]  /*4c20*/  VOTEU.ALL UP1, P4 ;  /* 0x0000000000ff7886 */ /* 0x000fe20002020000 */
[----:B------:R-:W-:Y:S01]  /*4c30*/  @!P4 R2UR UR19, R11 ;  /* 0x000000000b13c2ca */ /* 0x000fe200000e0000 */
[----:B------:R-:W-:Y:S01]  /*4c40*/  UMOV UR11, UR43 ;  /* 0x0000002b000b7c82 */ /* 0x000fe20008000000 */
[----:B------:R-:W-:Y:S01]  /*4c50*/  UMOV UR12, UR36 ;  /* 0x00000024000c7c82 */ /* 0x000fe20008000000 */
[----:B------:R-:W-:Y:S10]  /*4c60*/  UPRMT UR14, UR37, 0x654, UR33 ;  /* 0x00000654250e7896 */ /* 0x000ff40008000021 */
[----:B------:R2:W-:Y:S01]  /*4c70*/  @!UP2 UTMALDG.3D [UR32], [UR18], desc[UR16] ;  /* 0x000010201200a5b4 */ /* 0x0005e20008011000 */
[----:B------:R2:W-:Y:S01]  /*4c80*/  @!UP1 UTMALDG.3D [UR8], [UR18], desc[UR16] ;  /* 0x00001008120095b4 */ /* 0x0005e20008011000 */
[----:B------:R2:W-:Y:S01]  /*4c90*/  @!P4 SYNCS.ARRIVE.TRANS64.RED.A0TR RZ, [UR7+0x48], R0 ;  /* 0x00004800ffffc9a7 */ /* 0x0005e20008300407 */
[----:B------:R-:W-:Y:S01]  /*4ca0*/  SYNCS.ARRIVE.TRANS64.RED.A1T0 RZ, [UR14], RZ ;  /* 0x000000ffffff79a7 */ /* 0x000fe2000810040e */
[----:B------:R-:W4:Y:S02]  /*4cb0*/  SYNCS.PHASECHK.TRANS64.TRYWAIT P2, [UR7+0x70], R12 ;  /* 0x0000700cff0075a7 */ /* 0x000f240008041107 */
[----:B--2-4-:R-:W-:Y:S05]  /*4cc0*/  @!P2 BRA `(.L_x_94) ;  /* 0x000000440014a947 */ /* 0x014fea0003800000 */
.L_x_186:
[----:B------:R-:W2:Y:S01]  /*4cd0*/  LDC.64 R14, c[0x0][0xb10] ;  /* 0x0002c400ff0e7b82 */ /* 0x000ea20000000a00 */
[----:B------:R-:W-:Y:S01]  /*4ce0*/  @!P4 R2UR UR9, R21 ;  /* 0x000000001509c2ca */ /* 0x000fe200000e0000 */
[----:B------:R-:W-:Y:S01]  /*4cf0*/  VOTEU.ALL UP1, P4 ;  /* 0x0000000000ff7886 */ /* 0x000fe20002020000 */
[----:B------:R-:W-:Y:S01]  /*4d00*/  @!P4 R2UR UR8, R20 ;  /* 0x000000001408c2ca */ /* 0x000fe200000e0000 */
[----:B------:R-:W-:Y:S01]  /*4d10*/  VOTEU.ALL UP2, P4 ;  /* 0x0000000000ff7886 */ /* 0x000fe20002040000 */
[----:B------:R-:W-:Y:S03]  /*4d20*/  UMOV UR16, 0x0 ;  /* 0x0000000000107882 */ /* 0x000fe60000000000 */
[----:B------:R-:W4:Y:S01]  /*4d30*/  LDC.64 R10, c[0x0][0xb18] ;  /* 0x0002c600ff0a7b82 */ /* 0x000f220000000a00 */
[----:B------:R-:W-:Y:S01]  /*4d40*/  @!UP1 UIADD3 UR26, UPT, UPT, UR42, 0x20, URZ ;  /* 0x000000202a1a9890 */ /* 0x000fe2000fffe0ff */
[----:B------:R-:W-:Y:S01]  /*4d50*/  @P3 SHF.R.U32.HI R24, RZ, 0x10, R29 ;  /* 0x00000010ff183819 */ /* 0x000fe2000001161d */
[----:B------:R-:W-:Y:S01]  /*4d60*/  @!UP1 UIADD3 UR24, UPT, UPT, UR7, 0x2200, URZ ;  /* 0x0000220007189890 */ /* 0x000fe2000fffe0ff */
[----:B------:R-:W-:Y:S01]  /*4d70*/  VIADD R27, R27, 0x1 ;  /* 0x000000011b1b7836 */ /* 0x000fe20000000000 */
[----:B------:R-:W-:Y:S03]  /*4d80*/  UMOV UR17, 0x10000000 ;  /* 0x1000000000117882 */ /* 0x000fe60000000000 */
[----:B------:R-:W5:Y:S01]  /*4d90*/  @!P1 LDC R0, c[0x0][0xb20] ;  /* 0x0002c800ff009b82 */ /* 0x000f620000000800 */
[----:B------:R-:W-:Y:S01]  /*4da0*/  UMOV UR27, UR43 ;  /* 0x0000002b001b7c82 */ /* 0x000fe20008000000 */
[----:B------:R-:W-:Y:S01]  /*4db0*/  IMAD.U32 R20, RZ, RZ, UR9 ;  /* 0x00000009ff147e24 */ /* 0x000fe2000f8e00ff */
[----:B------:R-:W-:Y:S05]  /*4dc0*/  UMOV UR28, UR36 ;  /* 0x00000024001c7c82 */ /* 0x000fea0008000000 */
[----:B-1----:R-:W1:Y:S01]  /*4dd0*/  @!P1 LDC R3, c[0x0][0xb0c] ;  /* 0x0002c300ff039b82 */ /* 0x002e620000000800 */
[----:B------:R-:W-:Y:S01]  /*4de0*/  IMAD.U32 R21, RZ, RZ, UR8 ;  /* 0x00000008ff157e24 */ /* 0x000fe2000f8e00ff */
[----:B------:R-:W-:Y:S01]  /*4df0*/  @!UP1 UIADD3 UR10, UPT, UPT, UR42, 0x60, URZ ;  /* 0x000000602a0a9890 */ /* 0x000fe2000fffe0ff */
[----:B------:R-:W-:Y:S01]  /*4e00*/  @!P4 R2UR UR18, R20 ;  /* 0x000000001412c2ca */ /* 0x000fe200000e0000 */
[----:B------:R-:W-:Y:S01]  /*4e10*/  @!UP1 UIADD3 UR8, UPT, UPT, UR7, 0x2a00, URZ ;  /* 0x00002a0007089890 */ /* 0x000fe2000fffe0ff */
[----:B------:R-:W-:Y:S01]  /*4e20*/  @!P4 IMAD.MOV.U32 R20, RZ, RZ, 0x1000 ;  /* 0x00001000ff14c424 */ /* 0x000fe200078e00ff */
[----:B------:R-:W-:Y:S01]  /*4e30*/  @!P4 R2UR UR19, R21 ;  /* 0x000000001513c2ca */ /* 0x000fe200000e0000 */
[----:B------:R-:W-:Y:S01]  /*4e40*/  VOTEU.ALL UP1, P4 ;  /* 0x0000000000ff7886 */ /* 0x000fe20002020000 */
[----:B------:R-:W-:Y:S01]  /*4e50*/  UMOV UR9, UR25 ;  /* 0x0000001900097c82 */ /* 0x000fe20008000000 */
[----:B------:R-:W-:Y:S01]  /*4e60*/  UMOV UR11, UR43 ;  /* 0x0000002b000b7c82 */ /* 0x000fe20008000000 */
[----:B------:R-:W-:Y:S01]  /*4e70*/  UMOV UR12, UR36 ;  /* 0x00000024000c7c82 */ /* 0x000fe20008000000 */
[----:B------:R-:W-:Y:S08]  /*4e80*/  UPRMT UR14, UR37, 0x654, UR25 ;  /* 0x00000654250e7896 */ /* 0x000ff00008000019 */
[----:B------:R1:W-:Y:S02]  /*4e90*/  @!UP2 UTMALDG.3D [UR24], [UR18], desc[UR16] ;  /* 0x000010181200a5b4 */ /* 0x0003e40008011000 */
[----:B-1----:R-:W-:Y:S01]  /*4ea0*/  @!P1 ISETP.NE.AND P2, PT, R3, 0x1, PT ;  /* 0x000000010300980c */ /* 0x002fe20003f45270 */
[C---:B--2---:R-:W-:Y:S01]  /*4eb0*/  @!P1 IMAD.HI.U32 R14, R13.reuse, R14, RZ ;  /* 0x0000000e0d0e9227 */ /* 0x044fe200078e00ff */
[----:B----4-:R-:W-:Y:S01]  /*4ec0*/  @!P1 ISETP.NE.AND P0, PT, R10, 0x1, PT ;  /* 0x000000010a00980c */ /* 0x010fe20003f05270 */
[----:B------:R1:W-:Y:S01]  /*4ed0*/  @!UP1 UTMALDG.3D [UR8], [UR18], desc[UR16] ;  /* 0x00001008120095b4 */ /* 0x0003e20008011000 */
[----:B------:R1:W-:Y:S01]  /*4ee0*/  @!P4 SYNCS.ARRIVE.TRANS64.RED.A0TR RZ, [UR7+0x50], R20 ;  /* 0x00005014ffffc9a7 */ /* 0x0003e20008300407 */
[C---:B------:R-:W-:Y:S01]  /*4ef0*/  @!P1 IMAD.HI.U32 R11, R8.reuse, R11, RZ ;  /* 0x0000000b080b9227 */ /* 0x040fe200078e00ff */
[----:B------:R-:W-:Y:S04]  /*4f00*/  @!P1 SHF.R.U32.HI R14, RZ, R15, R14 ;  /* 0x0000000fff0e9219 */ /* 0x000fe8000001160e */
[----:B-----5:R-:W-:Y:S02]  /*4f10*/  @!P1 SHF.R.U32.HI R9, RZ, R0, R11 ;  /* 0x00000000ff099219 */ /* 0x020fe4000001160b */
[----:B------:R-:W-:Y:S02]  /*4f20*/  @!P1 SEL R14, R13, R14, !P2 ;  /* 0x0000000e0d0e9207 */ /* 0x000fe40005000000 */
[----:B------:R-:W-:Y:S05]  /*4f30*/  @!P1 SEL R9, R8, R9, !P0 ;  /* 0x0000000908099207 */ /* 0x000fea0004000000 */
[----:B------:R-:W-:Y:S01]  /*4f40*/  @!P1 IMAD.IADD R0, R9, 0x1, -R14 ;  /* 0x0000000109009824 */ /* 0x000fe200078e0a0e */
[----:B------:R-:W-:Y:S01]  /*4f50*/  SYNCS.ARRIVE.TRANS64.RED.A1T0 RZ, [UR14], RZ ;  /* 0x000000ffffff79a7 */ /* 0x000fe2000810040e */
[----:B------:R-:W-:Y:S02]  /*4f60*/  @!P1 IMAD.IADD R9, R14, 0x1, -R9 ;  /* 0x000000010e099824 */ /* 0x000fe400078e0a09 */
[----:B------:R-:W-:Y:S02]  /*4f70*/  @!P1 IMAD R13, R0, R3, R13 ;  /* 0x00000003000d9224 */ /* 0x000fe400078e020d */
[----:B------:R-:W-:Y:S01]  /*4f80*/  @!P1 IMAD R8, R9, R10, R8 ;  /* 0x0000000a09089224 */ /* 0x000fe200078e0208 */
[----:B------:R-:W2:Y:S02]  /*4f90*/  SYNCS.PHASECHK.TRANS64.TRYWAIT P5, [UR7+0x78], R12 ;  /* 0x0000780cff0075a7 */ /* 0x000ea400080a1107 */
[----:B-12---:R-:W-:Y:S05]  /*4fa0*/  @!P5 BRA `(.L_x_95) ;  /* 0x000000400074d947 */ /* 0x006fea0003800000 */
.L_x_188:
[----:B-1----:R-:W-:Y:S01]  /*4fb0*/  @!P4 IADD3 R3, P0, PT, R36, 0x580, RZ ;  /* 0x000005802403c810 */ /* 0x002fe20007f1e0ff */
[----:B------:R-:W-:Y:S01]  /*4fc0*/  VOTEU.ALL UP1, P4 ;  /* 0x0000000000ff7886 */ /* 0x000fe20002020000 */
[----:B------:R-:W-:Y:S01]  /*4fd0*/  VOTEU.ALL UP2, P4 ;  /* 0x0000000000ff7886 */ /* 0x000fe20002040000 */
[----:B------:R-:W-:Y:S01]  /*4fe0*/  UMOV UR14, 0x0 ;  /* 0x00000000000e7882 */ /* 0x000fe20000000000 */
[----:B------:R-:W-:Y:S01]  /*4ff0*/  @!P4 R2UR UR9, R3 ;  /* 0x000000000309c2ca */ /* 0x000fe200000e0000 */
[----:B------:R-:W-:Y:S01]  /*5000*/  @!P4 IMAD.X R0, RZ, RZ, R37, P0 ;  /* 0x000000ffff00c224 */ /* 0x000fe200000e0625 */
[----:B------:R-:W-:Y:S01]  /*5010*/  @!UP1 UIADD3 UR17, UPT, UPT, UR7, 0x58, URZ ;  /* 0x0000005807119890 */ /* 0x000fe2000fffe0ff */
[----:B------:R-:W-:Y:S01]  /*5020*/  ISETP.NE.AND P0, PT, R27, 0x2, PT ;  /* 0x000000021b00780c */ /* 0x000fe20003f05270 */
[----:B------:R-:W-:Y:S01]  /*5030*/  @!UP1 UIADD3 UR18, UPT, UPT, UR42, 0x30, URZ ;  /* 0x000000302a129890 */ /* 0x000fe2000fffe0ff */
[----:B------:R-:W-:Y:S01]  /*5040*/  LOP3.LUT R32, R32, 0x1, RZ, 0x3c, !PT ;  /* 0x0000000120207812 */ /* 0x000fe200078e3cff */
[----:B------:R-:W-:Y:S01]  /*5050*/  @!UP1 UIADD3 UR16, UPT, UPT, UR7, 0x3200, URZ ;  /* 0x0000320007109890 */ /* 0x000fe2000fffe0ff */
[----:B------:R-:W-:Y:S01]  /*5060*/  @!P4 R2UR UR8, R0 ;  /* 0x000000000008c2ca */ /* 0x000fe200000e0000 */
[----:B------:R-:W-:Y:S01]  /*5070*/  UMOV UR15, 0x10000000 ;  /* 0x10000000000f7882 */ /* 0x000fe20000000000 */
[----:B------:R-:W-:Y:S01]  /*5080*/  UMOV UR19, UR43 ;  /* 0x0000002b00137c82 */ /* 0x000fe20008000000 */
[----:B------:R-:W-:Y:S01]  /*5090*/  UMOV UR20, UR36 ;  /* 0x0000002400147c82 */ /* 0x000fe20008000000 */
[----:B------:R-:W-:Y:S01]  /*50a0*/  @!UP1 UIADD3 UR10, UPT, UPT, UR42, 0x70, URZ ;  /* 0x000000702a0a9890 */ /* 0x000fe2000fffe0ff */
[----:B------:R-:W-:Y:S01]  /*50b0*/  SEL R0, RZ, 0x1, P0 ;  /* 0x00000001ff007807 */ /* 0x000fe20000000000 */
[----:B------:R-:W-:Y:S01]  /*50c0*/  IMAD.U32 R10, RZ, RZ, UR9 ;  /* 0x00000009ff0a7e24 */ /* 0x000fe2000f8e00ff */
[----:B------:R-:W-:Y:S01]  /*50d0*/  UMOV UR11, UR43 ;  /* 0x0000002b000b7c82 */ /* 0x000fe20008000000 */
[----:B------:R-:W-:Y:S01]  /*50e0*/  UMOV UR12, UR36 ;  /* 0x00000024000c7c82 */ /* 0x000fe20008000000 */
[----:B------:R-:W-:Y:S01]  /*50f0*/  UMOV UR9, UR17 ;  /* 0x0000001100097c82 */ /* 0x000fe20008000000 */
[----:B------:R-:W-:Y:S01]  /*5100*/  @P3 R2UR UR36, R24 ;  /* 0x00000000182432ca */ /* 0x000fe200000e0000 */
[----:B------:R-:W-:Y:S01]  /*5110*/  IMAD.IADD R20, R8, 0x1, R58 ;  /* 0x0000000108147824 */ /* 0x000fe200078e023a */
[----:B------:R-:W-:Y:S01]  /*5120*/  @!P4 R2UR UR22, R10 ;  /* 0x000000000a16c2ca */ /* 0x000fe200000e0000 */
[----:B------:R-:W-:Y:S01]  /*5130*/  IMAD.U32 R11, RZ, RZ, UR8 ;  /* 0x00000008ff0b7e24 */ /* 0x000fe2000f8e00ff */
[----:B------:R-:W-:Y:S01]  /*5140*/  @!UP1 UIADD3 UR8, UPT, UPT, UR7, 0x3a00, URZ ;  /* 0x00003a0007089890 */ /* 0x000fe2000fffe0ff */
[----:B------:R-:W-:Y:S01]  /*5150*/  LOP3.LUT R25, R25, R0, RZ, 0x3c, !PT ;  /* 0x0000000019197212 */ /* 0x000fe200078e3cff */
[----:B------:R-:W-:Y:S01]  /*5160*/  VOTEU.ALL UP1, P4 ;  /* 0x0000000000ff7886 */ /* 0x000fe20002020000 */
[----:B------:R-:W-:Y:S01]  /*5170*/  IMAD.IADD R21, R13, 0x1, R60 ;  /* 0x000000010d157824 */ /* 0x000fe200078e023c */
[----:B------:R-:W-:Y:S02]  /*5180*/  @!P4 R2UR UR23, R11 ;  /* 0x000000000b17c2ca */ /* 0x000fe400000e0000 */
[----:B------:R-:W-:Y:S11]  /*5190*/  SEL R27, R27, RZ, P0 ;  /* 0x000000ff1b1b7207 */ /* 0x000ff60000000000 */
[----:B------:R2:W-:Y:S01]  /*51a0*/  @!UP2 UTMALDG.3D [UR16], [UR22], desc[UR14] ;  /* 0x00000e101600a5b4 */ /* 0x0005e20008011000 */
[----:B------:R2:W-:Y:S01]  /*51b0*/  @!UP1 UTMALDG.3D [UR8], [UR22], desc[UR14] ;  /* 0x00000e08160095b4 */ /* 0x0005e20008011000 */
[----:B------:R2:W-:Y:S01]  /*51c0*/  @!P4 SYNCS.ARRIVE.TRANS64.RED.A0TR RZ, [UR7+0x58], R23 ;  /* 0x00005817ffffc9a7 */ /* 0x0005e20008300407 */
[----:B------:R-:W-:Y:S01]  /*51d0*/  UPLOP3.LUT UP1, UPT, UPT, UPT, UPT, 0x80, 0x8 ;  /* 0x000000000008789c */ /* 0x000fe20003f2f070 */
[----:B------:R-:W-:Y:S01]  /*51e0*/  SYNCS.ARRIVE.TRANS64.RED.A1T0 RZ, [UR13], RZ ;  /* 0x000000ffffff79a7 */ /* 0x000fe2000810040d */
[----:B------:R-:W-:Y:S09]  /*51f0*/  @P3 BRA `(.L_x_96) ;  /* 0xfffffff000303947 */ /* 0x000ff2000383ffff */
[----:B------:R-:W-:-:S04]  /*5200*/  SHF.L.U32 R3, R32, 0x1f, RZ ;  /* 0x0000001f20037819 */ /* 0x000fc800000006ff */
[----:B------:R-:W1:Y:S02]  /*5210*/  SYNCS.PHASECHK.TRANS64.TRYWAIT P0, [UR7+0x60], R3 ;  /* 0x00006003ff0075a7 */ /* 0x000e640008001107 */
[----:B-1----:R-:W-:Y:S05]  /*5220*/  @!P0 BRA `(.L_x_97) ;  /* 0x0000003c00ec8947 */ /* 0x002fea0003800000 */
.L_x_190:
[----:B------:R-:W4:Y:S02]  /*5230*/  SYNCS.PHASECHK.TRANS64.TRYWAIT P0, [UR7+0x68], R3 ;  /* 0x00006803ff0075a7 */ /* 0x000f240008001107 */
[----:B----4-:R-:W-:Y:S05]  /*5240*/  @!P0 BRA `(.L_x_98) ;  /* 0x0000003c00fc8947 */ /* 0x010fea0003800000 */
.L_x_192:
[----:B------:R-:W4:Y:S02]  /*5250*/  SYNCS.PHASECHK.TRANS64.TRYWAIT P0, [UR7+0x70], R3 ;  /* 0x00007003ff0075a7 */ /* 0x000f240008001107 */
[----:B----4-:R-:W-:Y:S05]  /*5260*/  @!P0 BRA `(.L_x_99) ;  /* 0x00000040000c8947 */ /* 0x010fea0003800000 */
.L_x_194:
[----:B-1----:R-:W-:-:S07]  /*5270*/  MOV R0, UR7 ;  /* 0x0000000700007c02 */ /* 0x002fce0008000f00 */
.L_x_100:
[----:B-1----:R-:W-:-:S04]  /*5280*/  SHF.L.U32 R3, R32, 0x1f, RZ ;  /* 0x0000001f20037819 */ /* 0x002fc800000006ff */
[----:B------:R1:W4:Y:S03]  /*5290*/  SYNCS.PHASECHK.TRANS64.TRYWAIT P0, [R0+URZ+0x78], R3 ;  /* 0x00007803000075a7 */ /* 0x00032600080011ff */
[----:B----4-:R-:W-:Y:S05]  /*52a0*/  @!P0 NANOSLEEP.SYNCS 0x989680 ;  /* 0x009896800000895d */ /* 0x010fea0003900000 */
[----:B------:R-:W4:Y:S02]  /*52b0*/  @!P0 SYNCS.PHASECHK.TRANS64 P0, [R0+URZ+0x78], R3 ;  /* 0x00007803000085a7 */ /* 0x000f2400080010ff */
[----:B--2-4-:R-:W-:Y:S05]  /*52c0*/  @P0 EXIT ;  /* 0x000000000000094d */ /* 0x014fea0003800000 */
[----:B------:R-:W-:Y:S05]  /*52d0*/  BRA `(.L_x_100) ;  /* 0xfffffffc00e87947 */ /* 0x000fea000383ffff */
.L_x_85:
[----:B------:R-:W-:-:S06]  /*52e0*/  UISETP.GE.AND UP1, UPT, UR10, 0x4, UPT ;  /* 0x000000040a00788c */ /* 0x000fcc000bf26270 */
[----:B------:R-:W-:-:S13]  /*52f0*/  PLOP3.LUT P0, PT, PT, PT, UP1, 0x80, 0x8 ;  /* 0x000000000008781c */ /* 0x000fda0003f0f018 */
[----:B------:R-:W-:Y:S05]  /*5300*/  @!P0 EXIT ;  /* 0x000000000000894d */ /* 0x000fea0003800000 */
[----:B------:R-:W-:Y:S01]  /*5310*/  BAR.SYNC.DEFER_BLOCKING 0x6, 0xa0 ;  /* 0x0182800000007b1d */ /* 0x000fe20000010000 */
[----:B------:R-:W-:Y:S02]  /*5320*/  IMAD.SHL.U32 R4, R66, 0x200000, RZ ;  /* 0x0020000042047824 */ /* 0x000fe400078e00ff */
[----:B------:R-:W-:Y:S02]  /*5330*/  HFMA2 R71, -RZ, RZ, 0, 5.9604644775390625e-08 ;  /* 0x00000001ff477431 */ /* 0x000fe400000001ff */
[C---:B------:R-:W-:Y:S01]  /*5340*/  IMAD.SHL.U32 R65, R72.reuse, 0x10, RZ ;  /* 0x0000001048417824 */ /* 0x040fe200078e00ff */
[----:B------:R-:W-:Y:S01]  /*5350*/  MOV R69, RZ ;  /* 0x000000ff00457202 */ /* 0x000fe20000000f00 */
[----:B------:R-:W-:Y:S01]  /*5360*/  IMAD.U32 R33, R72, 0x10000, RZ ;  /* 0x0001000048217824 */ /* 0x000fe200078e00ff */
[----:B------:R-:W-:Y:S01]  /*5370*/  UMOV UR48, 0x400 ;  /* 0x0000040000307882 */ /* 0x000fe20000000000 */
[----:B------:R-:W1:Y:S01]  /*5380*/  LDC R63, c[0x0][0x370] ;  /* 0x0000dc00ff3f7b82 */ /* 0x000e620000000800 */
[----:B------:R-:W-:Y:S01]  /*5390*/  ULEA UR48, UR37, UR48, 0x18 ;  /* 0x0000003025307291 */ /* 0x000fe2000f8ec0ff */
[----:B------:R-:W-:Y:S01]  /*53a0*/  LOP3.LUT R4, R4, 0x200000, RZ, 0xc0, !PT ;  /* 0x0020000004047812 */ /* 0x000fe200078ec0ff */
[----:B------:R-:W-:Y:S01]  /*53b0*/  IMAD.SHL.U32 R64, R72, 0x2, RZ ;  /* 0x0000000248407824 */ /* 0x000fe200078e00ff */
[C---:B------:R-:W-:Y:S01]  /*53c0*/  LOP3.LUT R5, R65.reuse, 0x40, RZ, 0xc0, !PT ;  /* 0x0000004041057812 */ /* 0x040fe200078ec0ff */
[----:B------:R-:W-:Y:S01]  /*53d0*/  IMAD.SHL.U32 R3, R66, 0x200, RZ ;  /* 0x0000020042037824 */ /* 0x000fe200078e00ff */
[----:B------:R-:W-:Y:S01]  /*53e0*/  LOP3.LUT R2, R65, 0x5b0, RZ, 0xc0, !PT ;  /* 0x000005b041027812 */ /* 0x000fe200078ec0ff */
[----:B------:R-:W-:Y:S01]  /*53f0*/  UIADD3 UR4, UPT, UPT, UR48, 0x200, URZ ;  /* 0x0000020030047890 */ /* 0x000fe2000fffe0ff */
[----:B------:R-:W2:Y:S01]  /*5400*/  LDC R28, c[0x0][0xb0c] ;  /* 0x0002c300ff1c7b82 */ /* 0x000ea20000000800 */
[----:B------:R-:W-:Y:S01]  /*5410*/  LOP3.LUT R33, R4, 0x400000, R33, 0xf8, !PT ;  /* 0x0040000004217812 */ /* 0x000fe200078ef821 */
[----:B------:R-:W-:Y:S01]  /*5420*/  IMAD.MOV.U32 R30, RZ, RZ, RZ ;  /* 0x000000ffff1e7224 */ /* 0x000fe200078e00ff */
[----:B------:R-:W-:Y:S01]  /*5430*/  LOP3.LUT R64, R5, 0x8, R64, 0xf8, !PT ;  /* 0x0000000805407812 */ /* 0x000fe200078ef840 */
[----:B------:R-:W-:Y:S01]  /*5440*/  IMAD.MOV.U32 R70, RZ, RZ, RZ ;  /* 0x000000ffff467224 */ /* 0x000fe200078e00ff */
[----:B------:R-:W-:Y:S01]  /*5450*/  LOP3.LUT R3, R2, 0x200, R3, 0xf8, !PT ;  /* 0x0000020002037812 */ /* 0x000fe200078ef803 */
[----:B------:R-:W-:Y:S01]  /*5460*/  IMAD.MOV.U32 R76, RZ, RZ, RZ ;  /* 0x000000ffff4c7224 */ /* 0x000fe200078e00ff */
[----:B------:R-:W-:Y:S01]  /*5470*/  LOP3.LUT P0, RZ, R65, 0x40, RZ, 0xc0, !PT ;  /* 0x0000004041ff7812 */ /* 0x000fe2000780c0ff */
[----:B------:R-:W3:Y:S01]  /*5480*/  LDC R61, c[0x0][0xb20] ;  /* 0x0002c800ff3d7b82 */ /* 0x000ee20000000800 */
[----:B------:R-:W4:Y:S01]  /*5490*/  LDS R0, [UR48+0x140] ;  /* 0x00014030ff007984 */ /* 0x000f220008000800 */
[----:B------:R-:W-:Y:S01]  /*54a0*/  LOP3.LUT R64, R3, R64, RZ, 0xfc, !PT ;  /* 0x0000004003407212 */ /* 0x000fe200078efcff */
[----:B------:R-:W-:Y:S01]  /*54b0*/  IMAD.U32 R67, RZ, RZ, UR4 ;  /* 0x00000004ff437e24 */ /* 0x000fe2000f8e00ff */
[----:B------:R-:W-:Y:S01]  /*54c0*/  LOP3.LUT R72, R72, 0x60, RZ, 0xc0, !PT ;  /* 0x0000006048487812 */ /* 0x000fe200078ec0ff */
[----:B------:R-:W1:Y:S03]  /*54d0*/  LDCU.64 UR52, c[0x0][0x348] ;  /* 0x00006900ff3477ac */ /* 0x000e660008000a00 */
[----:B------:R-:W1:Y:S01]  /*54e0*/  LDC R27, c[0x0][0xb30] ;  /* 0x0002cc00ff1b7b82 */ /* 0x000e620000000800 */
[----:B------:R-:W1:Y:S01]  /*54f0*/  LDCU.64 UR38, c[0x0][0x888] ;  /* 0x00011100ff2677ac */ /* 0x000e620008000a00 */
[----:B------:R-:W1:Y:S06]  /*5500*/  LDCU.64 UR44, c[0x0][0x890] ;  /* 0x00011200ff2c77ac */ /* 0x000e6c0008000a00 */
[----:B------:R-:W1:Y:S01]  /*5510*/  LDC.64 R56, c[0x0][0xb10] ;  /* 0x0002c400ff387b82 */ /* 0x000e620000000a00 */
[----:B------:R-:W-:Y:S01]  /*5520*/  UMOV UR49, URZ ;  /* 0x000000ff00317c82 */ /* 0x000fe20008000000 */
[----:B------:R-:W-:-:S06]  /*5530*/  UMOV UR51, URZ ;  /* 0x000000ff00337c82 */ /* 0x000fcc0008000000 */
[----:B------:R-:W1:Y:S08]  /*5540*/  LDC.64 R24, c[0x0][0xb18] ;  /* 0x0002c600ff187b82 */ /* 0x000e700000000a00 */
[----:B------:R-:W1:Y:S08]  /*5550*/  LDC.64 R22, c[0x0][0xb28] ;  /* 0x0002ca00ff167b82 */ /* 0x000e700000000a00 */
[----:B------:R-:W1:Y:S01]  /*5560*/  LDC.64 R54, c[0x0][0x8b0] ;  /* 0x00022c00ff367b82 */ /* 0x000e620000000a00 */
[----:B----4-:R-:W-:Y:S01]  /*5570*/  IMAD.IADD R33, R0, 0x1, R33 ;  /* 0x0000000100217824 */ /* 0x010fe200078e0221 */
[----:B------:R-:W-:-:S06]  /*5580*/  P2R R0, PR, RZ, 0x1 ;  /* 0x00000001ff007803 */ /* 0x000fcc0000000000 */
[----:B------:R-:W4:Y:S08]  /*5590*/  LDC.64 R52, c[0x0][0x8a8] ;  /* 0x00022a00ff347b82 */ /* 0x000f300000000a00 */
[----:B--23--:R-:W1:Y:S02]  /*55a0*/  LDC R62, c[0x0][0x374] ;  /* 0x0000dd00ff3e7b82 */ /* 0x00ce640000000800 */
.L_x_144:
[C---:B------:R-:W-:Y:S02]  /*55b0*/  LEA R0, R76.reuse, UR48, 0x3 ;  /* 0x000000304c007c11 */ /* 0x040fe4000f8e18ff */
[----:B------:R-:W-:Y:S02]  /*55c0*/  SHF.L.U32 R3, R69, 0x1f, RZ ;  /* 0x0000001f45037819 */ /* 0x000fe400000006ff */
[----:B------:R-:W-:Y:S02]  /*55d0*/  LEA R16, R76, UR48, 0x4 ;  /* 0x000000304c107c11 */ /* 0x000fe4000f8e20ff */
[----:B--2---:R-:W2:Y:S02]  /*55e0*/  SYNCS.PHASECHK.TRANS64.TRYWAIT P0, [R0+URZ+0x90], R3 ;  /* 0x00009003000075a7 */ /* 0x004ea400080011ff */
[----:B--2---:R-:W-:Y:S05]  /*55f0*/  @!P0 BRA `(.L_x_101) ;  /* 0x0000003c00408947 */ /* 0x004fea0003800000 */
.L_x_195:
[----:B------:R-:W3:Y:S01]  /*5600*/  LDC.64 R12, c[0x0][0xb10] ;  /* 0x0002c400ff0c7b82 */ /* 0x000ee20000000a00 */
[----:B------:R-:W4:Y:S01]  /*5610*/  LDS.128 R16, [R16+0x120] ;  /* 0x0001200010107984 */ /* 0x000f220000000c00 */
[----:B-1----:R-:W-:Y:S01]  /*5620*/  ISETP.NE.AND P1, PT, R27, 0x1, PT ;  /* 0x000000011b00780c */ /* 0x002fe20003f25270 */
[----:B--2---:R-:W-:Y:S01]  /*5630*/  VIADD R0, R0, 0xa0 ;  /* 0x000000a000007836 */ /* 0x004fe20000000000 */
[----:B------:R-:W-:Y:S04]  /*5640*/  ISETP.GE.AND P0, PT, R26, 0x1, PT ;  /* 0x000000011a00780c */ /* 0x000fe80003f06270 */
[----:B------:R-:W1:Y:S01]  /*5650*/  LDC.64 R10, c[0x0][0xb18] ;  /* 0x0002c600ff0a7b82 */ /* 0x000e620000000a00 */
[----:B------:R-:W-:Y:S01]  /*5660*/  PRMT R0, RZ, 0x654, R0 ;  /* 0x00000654ff007816 */ /* 0x000fe20000000000 */
[----:B------:R-:W-:Y:S01]  /*5670*/  @!PT LDS RZ, [RZ] ;  /* 0x00000000fffff984 */ /* 0x000fe20000000800 */
[----:B------:R-:W-:Y:S01]  /*5680*/  @!PT LDS RZ, [RZ] ;  /* 0x00000000fffff984 */ /* 0x000fe20000000800 */
[----:B------:R-:W-:Y:S01]  /*5690*/  @!PT LDS RZ, [RZ] ;  /* 0x00000000fffff984 */ /* 0x000fe20000000800 */
[----:B------:R-:W-:Y:S01]  /*56a0*/  @!PT LDS RZ, [RZ] ;  /* 0x00000000fffff984 */ /* 0x000fe20000000800 */
[----:B------:R2:W-:Y:S06]  /*56b0*/  MEMBAR.ALL.CTA ;  /* 0x0000000000007992 */ /* 0x0005ec0000008000 */
[----:B--2---:R-:W2:Y:S01]  /*56c0*/  FENCE.VIEW.ASYNC.S ;  /* 0x00000000000073c6 */ /* 0x004ea20000000000 */
[----:B------:R-:W1:Y:S08]  /*56d0*/  @!P1 LDC R14, c[0x0][0xb20] ;  /* 0x0002c800ff0e9b82 */ /* 0x000e700000000800 */
[----:B------:R-:W1:Y:S01]  /*56e0*/  @!P1 LDC R9, c[0x0][0xb0c] ;  /* 0x0002c300ff099b82 */ /* 0x000e620000000800 */
[----:B--2---:R2:W-:Y:S01]  /*56f0*/  SYNCS.ARRIVE.TRANS64.RED.A1T0 RZ, [R0+URZ], RZ ;  /* 0x000000ff00ff79a7 */ /* 0x0045e200081004ff */
[----:B----4-:R-:W-:Y:S04]  /*5700*/  LOP3.LUT P4, RZ, R18, 0x1, RZ, 0xc0, !PT ;  /* 0x0000000112ff7812 */ /* 0x010fe8000788c0ff */
[----:B------:R-:W-:Y:S09]  /*5710*/  P2R R73, PR, RZ, 0x10 ;  /* 0x00000010ff497803 */ /* 0x000ff20000000000 */
[----:B------:R-:W-:Y:S02]  /*5720*/  @P4 MOV R31, R16 ;  /* 0x00000010001f4202 */ /* 0x000fe40000000f00 */
[----:B------:R-:W-:Y:S01]  /*5730*/  @P4 LOP3.LUT R29, R17, 0xffff, RZ, 0xc0, !PT ;  /* 0x0000ffff111d4812 */ /* 0x000fe200078ec0ff */
[----:B--23--:R-:W-:Y:S06]  /*5740*/  @!P0 BRA `(.L_x_102) ;  /* 0x0000000000a48947 */ /* 0x00cfec0003800000 */
[----:B------:R-:W-:Y:S01]  /*5750*/  IMAD.HI.U32 R36, R62, R25, RZ ;  /* 0x000000193e247227 */ /* 0x000fe200078e00ff */
[----:B------:R-:W-:Y:S02]  /*5760*/  ISETP.NE.AND P0, PT, R24, 0x1, PT ;  /* 0x000000011800780c */ /* 0x000fe40003f05270 */
[----:B------:R-:W-:Y:S01]  /*5770*/  ISETP.NE.AND P2, PT, R26, 0x1, PT ;  /* 0x000000011a00780c */ /* 0x000fe20003f45270 */
[-C--:B------:R-:W-:Y:S01]  /*5780*/  IMAD.HI.U32 R34, R63, R56.reuse, RZ ;  /* 0x000000383f227227 */ /* 0x080fe200078e00ff */
[----:B------:R-:W-:Y:S02]  /*5790*/  SHF.R.U32.HI R37, RZ, R61, R36 ;  /* 0x0000003dff257219 */ /* 0x000fe40000011624 */
[----:B------:R-:W-:Y:S01]  /*57a0*/  ISETP.NE.AND P3, PT, R28, 0x1, PT ;  /* 0x000000011c00780c */ /* 0x000fe20003f65270 */
[----:B------:R-:W-:Y:S01]  /*57b0*/  IMAD.HI.U32 R40, R29, R25, RZ ;  /* 0x000000191d287227 */ /* 0x000fe200078e00ff */
[----:B------:R-:W-:Y:S02]  /*57c0*/  SHF.R.U32.HI R34, RZ, R57, R34 ;  /* 0x00000039ff227219 */ /* 0x000fe40000011622 */
[----:B------:R-:W-:Y:S01]  /*57d0*/  SEL R3, R62, R37, !P0 ;  /* 0x000000253e037207 */ /* 0x000fe20004000000 */
[----:B------:R-:W-:Y:S01]  /*57e0*/  IMAD.HI.U32 R38, R31, R56, RZ ;  /* 0x000000381f267227 */ /* 0x000fe200078e00ff */
[----:B------:R-:W-:Y:S03]  /*57f0*/  SEL R7, R63, R34, !P3 ;  /* 0x000000223f077207 */ /* 0x000fe60005800000 */
[-C--:B------:R-:W-:Y:S01]  /*5800*/  IMAD.HI.U32 R34, R3, R22.reuse, RZ ;  /* 0x0000001603227227 */ /* 0x080fe200078e00ff */
[----:B------:R-:W-:Y:S03]  /*5810*/  SHF.R.U32.HI R38, RZ, R57, R38 ;  /* 0x00000039ff267219 */ /* 0x000fe60000011626 */
[----:B------:R-:W-:Y:S01]  /*5820*/  IMAD.HI.U32 R36, R7, R22, RZ ;  /* 0x0000001607247227 */ /* 0x000fe200078e00ff */
[----:B------:R-:W-:Y:S02]  /*5830*/  @P2 SHF.R.U32.HI R3, RZ, R23, R34 ;  /* 0x00000017ff032219 */ /* 0x000fe40000011622 */
[----:B------:R-:W-:Y:S02]  /*5840*/  SHF.R.U32.HI R34, RZ, R61, R40 ;  /* 0x0000003dff227219 */ /* 0x000fe40000011628 */
[----:B------:R-:W-:Y:S01]  /*5850*/  @P2 SHF.R.U32.HI R7, RZ, R23, R36 ;  /* 0x00000017ff072219 */ /* 0x000fe20000011624 */
[C---:B------:R-:W-:Y:S01]  /*5860*/  IMAD R2, R26.reuse, R3, RZ ;  /* 0x000000031a027224 */ /* 0x040fe200078e02ff */
[----:B------:R-:W-:Y:S02]  /*5870*/  SEL R5, R29, R34, !P0 ;  /* 0x000000221d057207 */ /* 0x000fe40004000000 */
[----:B------:R-:W-:Y:S01]  /*5880*/  SEL R3, R31, R38, !P3 ;  /* 0x000000261f037207 */ /* 0x000fe20005800000 */
[----:B------:R-:W-:Y:S01]  /*5890*/  IMAD R4, R26, R7, RZ ;  /* 0x000000071a047224 */ /* 0x000fe200078e02ff */
[C---:B------:R-:W-:Y:S01]  /*58a0*/  ISETP.GE.AND P0, PT, R5.reuse, R2, PT ;  /* 0x000000020500720c */ /* 0x040fe20003f06270 */
[----:B------:R-:W-:Y:S03]  /*58b0*/  IMAD.HI.U32 R6, R5, R22, RZ ;  /* 0x0000001605067227 */ /* 0x000fe600078e00ff */
[----:B------:R-:W-:Y:S01]  /*58c0*/  ISETP.GE.OR P0, PT, R3, R4, P0 ;  /* 0x000000040300720c */ /* 0x000fe20000706670 */
[----:B------:R-:W-:Y:S01]  /*58d0*/  IMAD.MOV R4, RZ, RZ, -R3 ;  /* 0x000000ffff047224 */ /* 0x000fe200078e0a03 */
[-C--:B------:R-:W-:Y:S03]  /*58e0*/  SHF.R.U32.HI R6, RZ, R23.reuse, R6 ;  /* 0x00000017ff067219 */ /* 0x080fe60000011606 */
[----:B------:R-:W-:Y:S01]  /*58f0*/  IMAD R31, R28, R4, R31 ;  /* 0x000000041c1f7224 */ /* 0x000fe200078e021f */
[----:B------:R-:W-:Y:S05]  /*5900*/  SEL R15, R5, R6, !P2 ;  /* 0x00000006050f7207 */ /* 0x000fea0005000000 */
[----:B------:R-:W-:Y:S02]  /*5910*/  IMAD.MOV R6, RZ, RZ, -R15 ;  /* 0x000000ffff067224 */ /* 0x000fe400078e0a0f */
[C---:B------:R-:W-:Y:S04]  /*5920*/  @!P0 IMAD.HI.U32 R2, R3.reuse, R22, RZ ;  /* 0x0000001603028227 */ /* 0x040fe800078e00ff */
[----:B------:R-:W-:Y:S01]  /*5930*/  IMAD R6, R26, R6, R5 ;  /* 0x000000061a067224 */ /* 0x000fe200078e0205 */
[----:B------:R-:W-:Y:S04]  /*5940*/  @!P0 SHF.R.U32.HI R2, RZ, R23, R2 ;  /* 0x00000017ff028219 */ /* 0x000fe80000011602 */
[----:B------:R-:W-:Y:S02]  /*5950*/  @!P0 SEL R0, R3, R2, !P2 ;  /* 0x0000000203008207 */ /* 0x000fe40005000000 */
[----:B------:R-:W-:Y:S02]  /*5960*/  IADD3 R2, PT, PT, -R5, RZ, RZ ;  /* 0x000000ff05027210 */ /* 0x000fe40007ffe1ff */
[----:B------:R-:W-:Y:S01]  /*5970*/  @!P0 IADD3 R8, PT, PT, R15, -R0, RZ ;  /* 0x800000000f088210 */ /* 0x000fe20007ffe0ff */
[----:B------:R-:W-:Y:S02]  /*5980*/  @!P0 IMAD R0, R7, R6, R0 ;  /* 0x0000000607008224 */ /* 0x000fe400078e0200 */
[----:B------:R-:W-:Y:S02]  /*5990*/  IMAD R29, R24, R2, R29 ;  /* 0x00000002181d7224 */ /* 0x000fe400078e021d */
[----:B------:R-:W-:Y:S02]  /*59a0*/  @!P0 IMAD R5, R8, R26, R3 ;  /* 0x0000001a08058224 */ /* 0x000fe400078e0203 */
[----:B------:R-:W-:Y:S04]  /*59b0*/  @!P0 IMAD.MOV.U32 R3, RZ, RZ, R0 ;  /* 0x000000ffff038224 */ /* 0x000fe800078e0000 */
[----:B------:R-:W-:Y:S02]  /*59c0*/  IMAD R31, R3, R28, R31 ;  /* 0x0000001c031f7224 */ /* 0x000fe400078e021f */
[----:B------:R-:W-:Y:S07]  /*59d0*/  IMAD R29, R5, R24, R29 ;  /* 0x00000018051d7224 */ /* 0x000fee00078e021d */
.L_x_102:
[----:B-1----:R-:W-:Y:S01]  /*59e0*/  @!P1 ISETP.NE.AND P0, PT, R10, 0x1, PT ;  /* 0x000000010a00980c */ /* 0x002fe20003f05270 */
[----:B------:R-:W-:Y:S01]  /*59f0*/  @!P1 IMAD.HI.U32 R3, R29, R11, RZ ;  /* 0x0000000b1d039227 */ /* 0x000fe200078e00ff */
[----:B------:R-:W-:Y:S01]  /*5a00*/  R2UR UR42, R21 ;  /* 0x00000000152a72ca */ /* 0x000fe200000e0000 */
[----:B------:R-:W-:Y:S01]  /*5a10*/  BSSY.RECONVERGENT B6, `(.L_x_103) ;  /* 0x0000031000067945 */ /* 0x000fe20003800200 */
[----:B------:R-:W-:Y:S01]  /*5a20*/  R2UR UR41, R20 ;  /* 0x00000000142972ca */ /* 0x000fe200000e0000 */
[----:B------:R-:W-:Y:S01]  /*5a30*/  @!P1 IMAD.HI.U32 R0, R31, R12, RZ ;  /* 0x0000000c1f009227 */ /* 0x000fe200078e00ff */
[----:B------:R-:W-:Y:S02]  /*5a40*/  @!P1 SHF.R.U32.HI R2, RZ, R14, R3 ;  /* 0x0000000eff029219 */ /* 0x000fe40000011603 */
[----:B------:R-:W-:Y:S01]  /*5a50*/  @!P1 ISETP.NE.AND P2, PT, R9, 0x1, PT ;  /* 0x000000010900980c */ /* 0x000fe20003f45270 */
[----:B------:R-:W-:Y:S01]  /*5a60*/  VIADD R76, R76, 0x1 ;  /* 0x000000014c4c7836 */ /* 0x000fe20000000000 */
[----:B------:R-:W-:Y:S02]  /*5a70*/  @!P1 SEL R2, R29, R2, !P0 ;  /* 0x000000021d029207 */ /* 0x000fe40004000000 */
[----:B------:R-:W-:Y:S02]  /*5a80*/  @!P1 SHF.R.U32.HI R0, RZ, R13, R0 ;  /* 0x0000000dff009219 */ /* 0x000fe40000011600 */
[----:B------:R-:W-:Y:S01]  /*5a90*/  LOP3.LUT P0, RZ, R67, 0x90, RZ, 0xc0, !PT ;  /* 0x0000009043ff7812 */ /* 0x000fe2000780c0ff */
[----:B------:R-:W-:Y:S01]  /*5aa0*/  USHF.L.U32 UR42, UR42, 0x6, URZ ;  /* 0x000000062a2a7899 */ /* 0x000fe200080006ff */
[----:B------:R-:W-:Y:S01]  /*5ab0*/  @!P1 SEL R3, R31, R0, !P2 ;  /* 0x000000001f039207 */ /* 0x000fe20005000000 */
[----:B------:R-:W-:Y:S01]  /*5ac0*/  USHF.L.U32 UR41, UR41, 0x7, URZ ;  /* 0x0000000729297899 */ /* 0x000fe200080006ff */
[----:B------:R-:W-:Y:S03]  /*5ad0*/  @P4 SHF.R.U32.HI R68, RZ, 0x10, R17 ;  /* 0x00000010ff444819 */ /* 0x000fe60000011611 */
[----:B------:R-:W-:Y:S02]  /*5ae0*/  @!P1 IMAD.IADD R0, R2, 0x1, -R3 ;  /* 0x0000000102009824 */ /* 0x000fe400078e0a03 */
[----:B------:R-:W-:Y:S02]  /*5af0*/  @!P1 IMAD.IADD R2, R3, 0x1, -R2 ;  /* 0x0000000103029824 */ /* 0x000fe400078e0a02 */
[----:B------:R-:W-:Y:S02]  /*5b00*/  @!P1 IMAD R31, R0, R9, R31 ;  /* 0x00000009001f9224 */ /* 0x000fe400078e021f */
[----:B------:R-:W-:Y:S01]  /*5b10*/  @!P1 IMAD R29, R2, R10, R29 ;  /* 0x0000000a021d9224 */ /* 0x000fe200078e021d */
[----:B------:R-:W-:Y:S06]  /*5b20*/  @!P0 BRA `(.L_x_104) ;  /* 0x00000000007c8947 */ /* 0x000fec0003800000 */
[----:B------:R-:W1:Y:S01]  /*5b30*/  LDCU.64 UR8, c[0x4][0x80] ;  /* 0x01001000ff0877ac */ /* 0x000e620008000a00 */
[----:B------:R-:W-:Y:S01]  /*5b40*/  MOV R2, 0x0 ;  /* 0x0000000000027802 */ /* 0x000fe20000000f00 */
[----:B------:R-:W-:Y:S02]  /*5b50*/  HFMA2 R12, -RZ, RZ, 0, 5.9604644775390625e-08 ;  /* 0x00000001ff0c7431 */ /* 0x000fe400000001ff */
[----:B------:R-:W-:Y:S01]  /*5b60*/  IMAD.MOV.U32 R8, RZ, RZ, 0x70 ;  /* 0x00000070ff087424 */ /* 0x000fe200078e00ff */
[----:B------:R2:W3:Y:S01]  /*5b70*/  LDC.64 R14, c[0x4][R2] ;  /* 0x01000000020e7b82 */ /* 0x0004e20000000a00 */
[----:B------:R-:W4:Y:S01]  /*5b80*/  LDCU.64 UR6, c[0x4][0x88] ;  /* 0x01001100ff0677ac */ /* 0x000f220008000a00 */
[----:B------:R-:W-:Y:S01]  /*5b90*/  IMAD.MOV.U32 R13, RZ, RZ, RZ ;  /* 0x000000ffff0d7224 */ /* 0x000fe200078e00ff */
[----:B------:R-:W2:Y:S01]  /*5ba0*/  LDCU.64 UR4, c[0x4][0x8] ;  /* 0x01000100ff0477ac */ /* 0x000ea20008000a00 */
[----:B-1----:R-:W-:Y:S01]  /*5bb0*/  MOV R5, UR9 ;  /* 0x0000000900057c02 */ /* 0x002fe20008000f00 */
[----:B------:R-:W-:Y:S01]  /*5bc0*/  IMAD.U32 R4, RZ, RZ, UR8 ;  /* 0x00000008ff047e24 */ /* 0x000fe2000f8e00ff */
[----:B----4-:R-:W-:Y:S01]  /*5bd0*/  MOV R7, UR7 ;  /* 0x0000000700077c02 */ /* 0x010fe20008000f00 */
[----:B------:R-:W-:Y:S01]  /*5be0*/  IMAD.U32 R6, RZ, RZ, UR6 ;  /* 0x00000006ff067e24 */ /* 0x000fe2000f8e00ff */
[----:B--2---:R-:W-:Y:S01]  /*5bf0*/  MOV R11, UR5 ;  /* 0x00000005000b7c02 */ /* 0x004fe20008000f00 */
[----:B------:R-:W-:Y:S02]  /*5c00*/  IMAD.U32 R10, RZ, RZ, UR4 ;  /* 0x00000004ff0a7e24 */ /* 0x000fe4000f8e00ff */
[----:B------:R-:W-:Y:S07]  /*5c10*/  LEPC R20, `(.L_x_105) ;  /* 0x000000001014794e */ /* 0x000fee0000000000 */
[----:B---3-5:R-:W-:Y:S05]  /*5c20*/  CALL.ABS.NOINC R14 ;  /* 0x000000000e007343 */ /* 0x028fea0003c00000 */
.L_x_105:
[----:B------:R-:W1:Y:S01]  /*5c30*/  LDCU.64 UR8, c[0x4][0x80] ;  /* 0x01001000ff0877ac */ /* 0x000e620008000a00 */
[----:B------:R-:W2:Y:S01]  /*5c40*/  LDC.64 R2, c[0x4][R2] ;  /* 0x0100000002027b82 */ /* 0x000ea20000000a00 */
[----:B------:R-:W-:Y:S02]  /*5c50*/  HFMA2 R12, -RZ, RZ, 0, 5.9604644775390625e-08 ;  /* 0x00000001ff0c7431 */ /* 0x000fe400000001ff */
[----:B------:R-:W-:Y:S02]  /*5c60*/  IMAD.MOV.U32 R8, RZ, RZ, 0x70 ;  /* 0x00000070ff087424 */ /* 0x000fe400078e00ff */
[----:B------:R-:W-:Y:S01]  /*5c70*/  IMAD.MOV.U32 R13, RZ, RZ, RZ ;  /* 0x000000ffff0d7224 */ /* 0x000fe200078e00ff */
[----:B------:R-:W3:Y:S01]  /*5c80*/  LDCU.64 UR6, c[0x4][0x88] ;  /* 0x01001100ff0677ac */ /* 0x000ee20008000a00 */
[----:B------:R-:W4:Y:S01]  /*5c90*/  LDCU.64 UR4, c[0x4][0x8] ;  /* 0x01000100ff0477ac */ /* 0x000f220008000a00 */
[----:B-1----:R-:W-:Y:S02]  /*5ca0*/  MOV R4, UR8 ;  /* 0x0000000800047c02 */ /* 0x002fe40008000f00 */
[----:B------:R-:W-:Y:S02]  /*5cb0*/  MOV R5, UR9 ;  /* 0x0000000900057c02 */ /* 0x000fe40008000f00 */
[----:B---3--:R-:W-:Y:S01]  /*5cc0*/  MOV R7, UR7 ;  /* 0x0000000700077c02 */ /* 0x008fe20008000f00 */
[----:B------:R-:W-:Y:S01]  /*5cd0*/  IMAD.U32 R6, RZ, RZ, UR6 ;  /* 0x00000006ff067e24 */ /* 0x000fe2000f8e00ff */
[----:B----4-:R-:W-:Y:S01]  /*5ce0*/  MOV R11, UR5 ;  /* 0x00000005000b7c02 */ /* 0x010fe20008000f00 */
[----:B------:R-:W-:Y:S02]  /*5cf0*/  IMAD.U32 R10, RZ, RZ, UR4 ;  /* 0x00000004ff0a7e24 */ /* 0x000fe4000f8e00ff */
[----:B------:R-:W-:Y:S07]  /*5d00*/  LEPC R20, `(.L_x_104) ;  /* 0x000000001014794e */ /* 0x000fee0000000000 */
[----:B--2---:R-:W-:Y:S05]  /*5d10*/  CALL.ABS.NOINC R2 ;  /* 0x0000000002007343 */ /* 0x004fea0003c00000 */
.L_x_104:
[----:B------:R-:W-:Y:S05]  /*5d20*/  BSYNC.RECONVERGENT B6 ;  /* 0x0000000000067941 */ /* 0x000fea0003800200 */
.L_x_103:
[----:B------:R-:W-:Y:S01]  /*5d30*/  ISETP.NE.U32.AND P4, PT, R54, RZ, PT ;  /* 0x000000ff3600720c */ /* 0x000fe20003f85070 */
[----:B------:R-:W-:Y:S01]  /*5d40*/  UISETP.NE.AND UP2, UPT, UR50, URZ, UPT ;  /* 0x000000ff3200728c */ /* 0x000fe2000bf45270 */
[----:B------:R-:W-:Y:S01]  /*5d50*/  ISETP.NE.U32.AND P2, PT, RZ, UR38, PT ;  /* 0x00000026ff007c0c */ /* 0x000fe2000bf45070 */
[----:B------:R-:W-:Y:S01]  /*5d60*/  UISETP.NE.U32.AND UP1, UPT, UR44, URZ, UPT ;  /* 0x000000ff2c00728c */ /* 0x000fe2000bf25070 */
[----:B------:R-:W-:Y:S01]  /*5d70*/  ISETP.NE.AND.EX P4, PT, R55, RZ, PT, P4 ;  /* 0x000000ff3700720c */ /* 0x000fe20003f85340 */
[----:B------:R-:W-:Y:S01]  /*5d80*/  UPLOP3.LUT UP0, UPT, UPT, UPT, UPT, 0x40, 0x4 ;  /* 0x000000000004789c */ /* 0x000fe20003f0e870 */
[----:B------:R-:W-:Y:S01]  /*5d90*/  ISETP.NE.AND.EX P2, PT, RZ, UR39, PT, P2 ;  /* 0x00000027ff007c0c */ /* 0x000fe2000bf45320 */
[----:B------:R-:W-:Y:S01]  /*5da0*/  UISETP.NE.AND.EX UP1, UPT, UR45, URZ, UPT, UP1 ;  /* 0x000000ff2d00728c */ /* 0x000fe2000bf25310 */
[----:B------:R-:W-:Y:S04]  /*5db0*/  PLOP3.LUT P1, PT, PT, PT, UP2, 0x80, 0x8 ;  /* 0x000000000008781c */ /* 0x000fe80003f2f028 */
[----:B------:R-:W-:Y:S06]  /*5dc0*/  @UP2 UPLOP3.LUT UP0, UPT, UPT, UPT, UP1, 0x80, 0x8 ;  /* 0x000000000008289c */ /* 0x000fec0003f0f010 */
[----:B------:R-:W-:Y:S01]  /*5dd0*/  PLOP3.LUT P0, PT, PT, PT, UP0, 0x80, 0x8 ;  /* 0x000000000008781c */ /* 0x000fe20003f0f008 */
[----:B------:R-:W-:Y:S01]  /*5de0*/  @!UPT UIADD3 URZ, UPT, UPT, URZ, URZ, URZ ;  /* 0x000000fffffff290 */ /* 0x000fe2000fffe0ff */
[----:B------:R-:W-:Y:S11]  /*5df0*/  BRA.U !UP1, `(.L_x_106) ;  /* 0x0000000109387547 */ /* 0x000ff6000b800000 */
[----:B------:R-:W-:Y:S01]  /*5e00*/  UISETP.NE.U32.AND UP0, UPT, UR38, URZ, UPT ;  /* 0x000000ff2600728c */ /* 0x000fe2000bf05070 */
[----:B------:R-:W-:Y:S02]  /*5e10*/  HFMA2 R0, -RZ, RZ, 0, 5.9604644775390625e-08 ;  /* 0x00000001ff007431 */ /* 0x000fe400000001ff */
[----:B------:R-:W-:Y:S01]  /*5e20*/  IMAD.MOV.U32 R59, RZ, RZ, 0x1 ;  /* 0x00000001ff3b7424 */ /* 0x000fe200078e00ff */
[----:B------:R-:W-:Y:S06]  /*5e30*/  UISETP.NE.AND.EX UP0, UPT, UR39, URZ, UPT, UP0 ;  /* 0x000000ff2700728c */ /* 0x000fec000bf05300 */
[----:B------:R-:W-:Y:S05]  /*5e40*/  PLOP3.LUT P3, PT, PT, PT, UP0, 0x80, 0x8 ;  /* 0x000000000008781c */ /* 0x000fea0003f6f008 */
[----:B------:R-:W1:Y:S01]  /*5e50*/  @UP0 LDCU.64 UR6, c[0x0][0x888] ;  /* 0x00011100ff0607ac */ /* 0x000e620008000a00 */
[----:B------:R-:W-:Y:S07]  /*5e60*/  @UP0 UIMAD UR4, UR36, UR44, URZ ;  /* 0x0000002c240402a4 */ /* 0x000fee000f8e02ff */
[----:B------:R-:W-:Y:S01]  /*5e70*/  @!P3 PRMT R59, R0, 0x7610, R59 ;  /* 0x00007610003bb816 */ /* 0x000fe2000000003b */
[----:B-1----:R-:W-:Y:S03]  /*5e80*/  @UP0 UIMAD.WIDE UR6, UR4, 0x4, UR6 ;  /* 0x00000004040608a5 */ /* 0x002fe6000f8e0206 */
[----:B------:R-:W1:Y:S03]  /*5e90*/  @!UP0 LDCU UR4, c[0x0][0x880] ;  /* 0x00011000ff0487ac */ /* 0x000e660008000800 */
[----:B------:R-:W-:Y:S01]  /*5ea0*/  IMAD.U32 R2, RZ, RZ, UR6 ;  /* 0x00000006ff027e24 */ /* 0x000fe2000f8e00ff */
[----:B------:R-:W-:Y:S05]  /*5eb0*/  MOV R3, UR7 ;  /* 0x0000000700037c02 */ /* 0x000fea0008000f00 */
[----:B-----5:R2:W5:Y:S02]  /*5ec0*/  @P3 LDG.E R35, desc[UR46][R2.64] ;  /* 0x0000002e02233981 */ /* 0x020564000c1e1900 */
[----:B-12---:R-:W-:Y:S02]  /*5ed0*/  @!P3 IMAD.U32 R35, RZ, RZ, UR4 ;  /* 0x00000004ff23be24 */ /* 0x006fe4000f8e00ff */
.L_x_106:
[----:B------:R-:W-:Y:S05]  /*5ee0*/  @!P4 BRA `(.L_x_107) ;  /* 0x000000000020c947 */ /* 0x000fea0003800000 */
[----:B------:R-:W-:Y:S04]  /*5ef0*/  ISETP.NE.U32.AND P3, PT, R52, RZ, PT ;  /* 0x000000ff3400720c */ /* 0x000fe80003f65070 */
[----:B------:R-:W-:Y:S11]  /*5f00*/  ISETP.NE.AND.EX P3, PT, R53, RZ, PT, P3 ;  /* 0x000000ff3500720c */ /* 0x000ff60003f65330 */
[----:B------:R-:W-:Y:S02]  /*5f10*/  @!UPT UIADD3 URZ, UPT, UPT, URZ, URZ, URZ ;  /* 0x000000fffffff290 */ /* 0x000fe4000fffe0ff */
[----:B------:R-:W1:Y:S01]  /*5f20*/  @P3 LDC.64 R2, c[0x0][0x8a8] ;  /* 0x00022a00ff023b82 */ /* 0x000e620000000a00 */
[----:B------:R-:W-:Y:S04]  /*5f30*/  @P3 IMAD R0, R54, UR36, RZ ;  /* 0x0000002436003c24 */ /* 0x000fe8000f8e02ff */
[----:B-1----:R-:W-:Y:S05]  /*5f40*/  @P3 IMAD.WIDE R2, R0, 0x4, R2 ;  /* 0x0000000400023825 */ /* 0x002fea00078e0202 */
[----:B-----5:R1:W5:Y:S02]  /*5f50*/  @P3 LDG.E R32, desc[UR46][R2.64] ;  /* 0x0000002e02203981 */ /* 0x020364000c1e1900 */
[----:B-1----:R-:W2:Y:S02]  /*5f60*/  @!P3 LDC R32, c[0x0][0x8a0] ;  /* 0x00022800ff20bb82 */ /* 0x002ea40000000800 */
.L_x_107:
[----:B-----5:R-:W-:Y:S01]  /*5f70*/  FSETP.NEU.AND P3, PT, R35, RZ, PT ;  /* 0x000000ff2300720b */ /* 0x020fe20003f6d000 */
[----:B------:R-:W-:Y:S01]  /*5f80*/  IMAD.SHL.U32 R77, R64, 0x2, RZ ;  /* 0x00000002404d7824 */ /* 0x000fe200078e00ff */
[----:B------:R-:W-:Y:S01]  /*5f90*/  SEL R5, RZ, 0xffffffff, P2 ;  /* 0xffffffffff057807 */ /* 0x000fe20001000000 */
[----:B------:R-:W-:Y:S01]  /*5fa0*/  BSSY B1, `(.L_x_108) ;  /* 0x0000034000017945 */ /* 0x000fe20003800000 */
[----:B------:R-:W-:Y:S01]  /*5fb0*/  @P1 LOP3.LUT P2, RZ, R59, 0xff, RZ, 0xc0, !PT ;  /* 0x000000ff3bff1812 */ /* 0x000fe2000784c0ff */
[----:B------:R-:W-:Y:S01]  /*5fc0*/  IMAD.MOV.U32 R39, RZ, RZ, 0x1 ;  /* 0x00000001ff277424 */ /* 0x000fe200078e00ff */
[----:B------:R-:W-:Y:S01]  /*5fd0*/  @P1 SEL R0, RZ, 0xffffffff, P3 ;  /* 0xffffffffff001807 */ /* 0x000fe20001800000 */
[C---:B------:R-:W-:Y:S01]  /*5fe0*/  IMAD R34, R30.reuse, 0x40, R33 ;  /* 0x000000401e227824 */ /* 0x040fe200078e0221 */
[----:B------:R-:W-:Y:S01]  /*5ff0*/  LOP3.LUT R71, R71, 0x1, RZ, 0x3c, !PT ;  /* 0x0000000147477812 */ /* 0x000fe200078e3cff */
[----:B------:R-:W-:Y:S01]  /*6000*/  IMAD.MOV.U32 R38, RZ, RZ, RZ ;  /* 0x000000ffff267224 */ /* 0x000fe200078e00ff */
[----:B------:R-:W-:Y:S02]  /*6010*/  @P0 SEL R0, R5, R0, !P2 ;  /* 0x0000000005000207 */ /* 0x000fe40005000000 */
[----:B------:R-:W-:Y:S02]  /*6020*/  CS2R R50, SRZ ;  /* 0x0000000000327805 */ /* 0x000fe4000001ff00 */
[----:B------:R-:W-:Y:S02]  /*6030*/  LEA R74, R30, UR48, 0x3 ;  /* 0x000000301e4a7c11 */ /* 0x000fe4000f8e18ff */
[----:B------:R-:W-:Y:S02]  /*6040*/  CS2R R48, SRZ ;  /* 0x0000000000307805 */ /* 0x000fe4000001ff00 */
[----:B------:R-:W-:Y:S02]  /*6050*/  @P1 LOP3.LUT R0, R0, 0x1, RZ, 0xc0, !PT ;  /* 0x0000000100001812 */ /* 0x000fe400078ec0ff */
[----:B------:R-:W-:Y:S02]  /*6060*/  CS2R R42, SRZ ;  /* 0x00000000002a7805 */ /* 0x000fe4000001ff00 */
[----:B------:R-:W-:Y:S02]  /*6070*/  SHF.L.U32 R3, R70, 0x1f, RZ ;  /* 0x0000001f46037819 */ /* 0x000fe400000006ff */
[----:B------:R-:W-:Y:S02]  /*6080*/  CS2R R40, SRZ ;  /* 0x0000000000287805 */ /* 0x000fe4000001ff00 */
[----:B------:R-:W-:Y:S01]  /*6090*/  ISETP.NE.U32.OR P5, PT, R0, 0x1, !P1 ;  /* 0x000000010000780c */ /* 0x000fe20004fa5470 */
[----:B------:R-:W-:Y:S01]  /*60a0*/  VIADD R82, R77, UR48 ;  /* 0x000000304d527c36 */ /* 0x000fe20008000000 */
[----:B------:R-:W-:Y:S02]  /*60b0*/  PLOP3.LUT P2, PT, PT, PT, UP1, 0x80, 0x8 ;  /* 0x000000000008781c */ /* 0x000fe40003f4f018 */
[----:B------:R-:W-:Y:S02]  /*60c0*/  SEL R0, RZ, 0xffffffff, P3 ;  /* 0xffffffffff007807 */ /* 0x000fe40001800000 */
[----:B------:R-:W-:Y:S02]  /*60d0*/  LOP3.LUT P3, R75, R59, 0xff, RZ, 0xc0, !PT ;  /* 0x000000ff3b4b7812 */ /* 0x000fe4000786c0ff */
[----:B------:R-:W-:Y:S05]  /*60e0*/  P2R R78, PR, RZ, 0x20 ;  /* 0x00000020ff4e7803 */ /* 0x000fea0000000000 */
[----:B------:R-:W-:Y:S02]  /*60f0*/  @P5 SHF.L.U32 R2, R71, 0x1f, RZ ;  /* 0x0000001f47025819 */ /* 0x000fe400000006ff */
[----:B------:R-:W-:Y:S02]  /*6100*/  @P2 SEL R0, R5, R0, !P3 ;  /* 0x0000000005002207 */ /* 0x000fe40005800000 */
[----:B------:R-:W1:Y:S02]  /*6110*/  @P5 SYNCS.PHASECHK.TRANS64.TRYWAIT P1, [UR48+0x40], R2 ;  /* 0x00004002ff0055a7 */ /* 0x000e640008021130 */
[----:B------:R-:W-:Y:S04]  /*6120*/  LOP3.LUT R0, R0, 0x1, RZ, 0xc0, !PT ;  /* 0x0000000100007812 */ /* 0x000fe800078ec0ff */
[----:B------:R-:W-:Y:S04]  /*6130*/  ISETP.NE.U32.AND P4, PT, R0, 0x1, PT ;  /* 0x000000010000780c */ /* 0x000fe80003f85070 */
[----:B------:R-:W-:Y:S01]  /*6140*/  P2R R80, PR, RZ, 0x10 ;  /* 0x00000010ff507803 */ /* 0x000fe20000000000 */
[----:B------:R3:W4:Y:S01]  /*6150*/  SYNCS.PHASECHK.TRANS64.TRYWAIT P0, [R74+URZ+0xb0], R3 ;  /* 0x0000b0034a0075a7 */ /* 0x00072200080011ff */
[----:B-1----:R-:W-:Y:S01]  /*6160*/  @P5 SEL R39, RZ, 0x1, !P1 ;  /* 0x00000001ff275807 */ /* 0x002fe20004800000 */
[----:B---3--:R-:W-:Y:S06]  /*6170*/  @!P5 BRA `(.L_x_109) ;  /* 0x000000000058d947 */ /* 0x008fec0003800000 */
[C---:B------:R-:W-:Y:S01]  /*6180*/  VIADD R0, R82.reuse, 0x200 ;  /* 0x0000020052007836 */ /* 0x040fe20000000000 */
[----:B------:R-:W-:Y:S01]  /*6190*/  LOP3.LUT P5, RZ, R65, 0x40, RZ, 0xc0, !PT ;  /* 0x0000004041ff7812 */ /* 0x000fe200078ac0ff */
[----:B------:R-:W-:Y:S01]  /*61a0*/  BSSY B0, `(.L_x_110) ;  /* 0x000000e000007945 */ /* 0x000fe20003800000 */
[----:B------:R-:W-:Y:S01]  /*61b0*/  ISETP.NE.AND P2, PT, R39, RZ, PT ;  /* 0x000000ff2700720c */ /* 0x000fe20003f45270 */
[----:B------:R-:W-:Y:S01]  /*61c0*/  @P4 VIADD R2, R82, 0x210 ;  /* 0x0000021052024836 */ /* 0x000fe20000000000 */
[----:B------:R-:W-:Y:S01]  /*61d0*/  PLOP3.LUT P1, PT, PT, PT, PT, 0x8, 0x80 ;  /* 0x000000000080781c */ /* 0x000fe20003f2e170 */
[----:B------:R-:W-:Y:S01]  /*61e0*/  IMAD.MOV.U32 R51, RZ, RZ, RZ ;  /* 0x000000ffff337224 */ /* 0x000fe200078e00ff */
[----:B------:R-:W-:Y:S02]  /*61f0*/  @P4 PLOP3.LUT P1, PT, P5, PT, PT, 0x80, 0x8 ;  /* 0x000000000008481c */ /* 0x000fe40002f2f070 */
[----:B------:R-:W-:Y:S02]  /*6200*/  CS2R R48, SRZ ;  /* 0x0000000000307805 */ /* 0x000fe4000001ff00 */
[----:B------:R-:W-:Y:S02]  /*6210*/  CS2R R42, SRZ ;  /* 0x00000000002a7805 */ /* 0x000fe4000001ff00 */
[----:B------:R-:W-:Y:S07]  /*6220*/  CS2R R40, SRZ ;  /* 0x0000000000287805 */ /* 0x000fee000001ff00 */
[----:B------:R-:W-:Y:S01]  /*6230*/  @P1 VIADD R2, R0, 0xfffffff0 ;  /* 0xfffffff000021836 */ /* 0x000fe20000000000 */
[----:B------:R-:W-:Y:S06]  /*6240*/  @P2 BRA `(.L_x_111) ;  /* 0x00000000000c2947 */ /* 0x000fec0003800000 */
[----:B------:R-:W-:Y:S04]  /*6250*/  SHF.L.U32 R5, R71, 0x1f, RZ ;  /* 0x0000001f47057819 */ /* 0x000fe800000006ff */
[----:B------:R-:W1:Y:S02]  /*6260*/  SYNCS.PHASECHK.TRANS64.TRYWAIT P1, [UR48+0x40], R5 ;  /* 0x00004005ff0075a7 */ /* 0x000e640008021130 */
[----:B-1----:R-:W-:Y:S05]  /*6270*/  @!P1 BRA `(.L_x_112) ;  /* 0x0000003000349947 */ /* 0x002fea0003800000 */
.L_x_111:
[----:B------:R-:W-:Y:S05]  /*6280*/  BSYNC B0 ;  /* 0x0000000000007941 */ /* 0x000fea0003800000 */
.L_x_110:
[----:B------:R-:W-:Y:S01]  /*6290*/  ISETP.NE.AND P1, PT, R80, RZ, PT ;  /* 0x000000ff5000720c */ /* 0x000fe20003f25270 */
[----:B------:R-:W-:Y:S11]  /*62a0*/  HFMA2 R38, -RZ, RZ, 0, 5.9604644775390625e-08 ;  /* 0x00000001ff267431 */ /* 0x000ff600000001ff */
[----:B------:R-:W-:Y:S01]  /*62b0*/  @!UPT UIADD3 URZ, UPT, UPT, URZ, URZ, URZ ;  /* 0x000000fffffff290 */ /* 0x000fe2000fffe0ff */
[----:B------:R3:W1:Y:S04]  /*62c0*/  @P1 LDS.128 R48, [R2] ;  /* 0x0000000002301984 */ /* 0x0006680000000c00 */
[----:B------:R3:W1:Y:S02]  /*62d0*/  @P1 LDS.128 R40, [R77+UR48+0x200] ;  /* 0x000200304d281984 */ /* 0x0006640008000c00 */
.L_x_109:
[----:B------:R-:W-:Y:S05]  /*62e0*/  BSYNC B1 ;  /* 0x0000000000017941 */ /* 0x000fea0003800000 */
.L_x_108:
[----:B-1----:R-:W-:Y:S04]  /*62f0*/  SHF.R.U32.HI R5, RZ, 0x15, R34 ;  /* 0x00000015ff057819 */ /* 0x002fe80000011622 */
[----:B------:R-:W-:Y:S01]  /*6300*/  LOP3.LUT P1, RZ, R5, 0x3, R66, 0x48, !PT ;  /* 0x0000000305ff7812 */ /* 0x000fe20007824842 */
[----:B------:R-:W-:Y:S01]  /*6310*/  @!UPT UIADD3 URZ, UPT, UPT, URZ, URZ, URZ ;  /* 0x000000fffffff290 */ /* 0x000fe2000fffe0ff */
[----:B----4-:R-:W-:Y:S11]  /*6320*/  @P0 BRA `(.L_x_113) ;  /* 0x0000000000080947 */ /* 0x010ff60003800000 */
[----:B------:R-:W1:Y:S02]  /*6330*/  SYNCS.PHASECHK.TRANS64.TRYWAIT P0, [R74+URZ+0xb0], R3 ;  /* 0x0000b0034a0075a7 */ /* 0x000e6400080011ff */
[----:B-1----:R-:W-:Y:S05]  /*6340*/  @!P0 BRA `(.L_x_114) ;  /* 0x0000003000188947 */ /* 0x002fea0003800000 */
.L_x_113:
[----:B------:R-:W-:Y:S05]  /*6350*/  @!P1 BRA `(.L_x_115) ;  /* 0x0000000000409947 */ /* 0x000fea0003800000 */
[----:B------:R-:W4:Y:S01]  /*6360*/  LDCU.64 UR8, c[0x4][0x70] ;  /* 0x01000e00ff0877ac */ /* 0x000f220008000a00 */
[----:B-1----:R-:W-:Y:S01]  /*6370*/  MOV R3, 0x0 ;  /* 0x0000000000037802 */ /* 0x002fe20000000f00 */
[----:B------:R-:W-:Y:S02]  /*6380*/  HFMA2 R12, -RZ, RZ, 0, 5.9604644775390625e-08 ;  /* 0x00000001ff0c7431 */ /* 0x000fe400000001ff */
[----:B------:R-:W-:Y:S02]  /*6390*/  IMAD.MOV.U32 R8, RZ, RZ, 0x192 ;  /* 0x00000192ff087424 */ /* 0x000fe400078e00ff */
[----:B------:R-:W-:Y:S01]  /*63a0*/  IMAD.MOV.U32 R13, RZ, RZ, RZ ;  /* 0x000000ffff0d7224 */ /* 0x000fe200078e00ff */
[----:B------:R-:W1:Y:S01]  /*63b0*/  LDCU.64 UR6, c[0x4][0x78] ;  /* 0x01000f00ff0677ac */ /* 0x000e620008000a00 */
[----:B---3--:R-:W3:Y:S01]  /*63c0*/  LDC.64 R2, c[0x4][R3] ;  /* 0x0100000003027b82 */ /* 0x008ee20000000a00 */
[----:B------:R-:W5:Y:S01]  /*63d0*/  LDCU.64 UR4, c[0x4][0x10] ;  /* 0x01000200ff0477ac */ /* 0x000f620008000a00 */
[----:B----4-:R-:W-:Y:S01]  /*63e0*/  MOV R5, UR9 ;  /* 0x0000000900057c02 */ /* 0x010fe20008000f00 */
[----:B------:R-:W-:Y:S01]  /*63f0*/  IMAD.U32 R4, RZ, RZ, UR8 ;  /* 0x00000008ff047e24 */ /* 0x000fe2000f8e00ff */
[----:B-1----:R-:W-:Y:S01]  /*6400*/  MOV R7, UR7 ;  /* 0x0000000700077c02 */ /* 0x002fe20008000f00 */
[----:B------:R-:W-:Y:S01]  /*6410*/  IMAD.U32 R6, RZ, RZ, UR6 ;  /* 0x00000006ff067e24 */ /* 0x000fe2000f8e00ff */
[----:B-----5:R-:W-:Y:S01]  /*6420*/  MOV R11, UR5 ;  /* 0x00000005000b7c02 */ /* 0x020fe20008000f00 */
[----:B------:R-:W-:Y:S02]  /*6430*/  IMAD.U32 R10, RZ, RZ, UR4 ;  /* 0x00000004ff0a7e24 */ /* 0x000fe4000f8e00ff */
[----:B------:R-:W-:Y:S07]  /*6440*/  LEPC R20, `(.L_x_115) ;  /* 0x000000001014794e */ /* 0x000fee0000000000 */
[----:B--23--:R-:W-:Y:S05]  /*6450*/  CALL.ABS.NOINC R2 ;  /* 0x0000000002007343 */ /* 0x00cfea0003c00000 */
.L_x_115:
[----:B------:R-:W-:Y:S05]  /*6460*/  WARPSYNC.ALL ;  /* 0x0000000000007948 */ /* 0x000fea0003800000 */
[----:B------:R-:W-:Y:S01]  /*6470*/  R2UR UR4, R34 ;  /* 0x00000000220472ca */ /* 0x000fe200000e0000 */
[--C-:B------:R-:W-:Y:S01]  /*6480*/  HADD2.F32 R20, -RZ, R40.reuse.H0_H0 ;  /* 0x20000028ff147230 */ /* 0x100fe20000004100 */
[----:B------:R-:W-:Y:S01]  /*6490*/  MOV R81, 0x10 ;  /* 0x0000001000517802 */ /* 0x000fe20000000f00 */
[----:B------:R-:W-:Y:S01]  /*64a0*/  HADD2.F32 R21, -RZ, R40.H1_H1 ;  /* 0x30000028ff157230 */ /* 0x000fe20000004100 */
[----:B------:R-:W-:Y:S01]  /*64b0*/  LOP3.LUT P6, RZ, R65, 0x40, RZ, 0xc0, !PT ;  /* 0x0000004041ff7812 */ /* 0x000fe200078cc0ff */
[----:B------:R-:W-:Y:S01]  /*64c0*/  HADD2.F32 R36, -RZ, R41.H1_H1 ;  /* 0x30000029ff247230 */ /* 0x000fe20000004100 */
[----:B------:R-:W-:Y:S01]  /*64d0*/  ISETP.NE.AND P0, PT, R72, RZ, PT ;  /* 0x000000ff4800720c */ /* 0x000fe20003f05270 */
[----:B------:R-:W-:Y:S01]  /*64e0*/  HADD2.F32 R37, -RZ, R43.H0_H0 ;  /* 0x2000002bff257230 */ /* 0x000fe20000004100 */
[----:B------:R-:W-:Y:S01]  /*64f0*/  SEL R81, R81, 0xfffffff0, !P6 ;  /* 0xfffffff051517807 */ /* 0x000fe20007000000 */
[----:B------:R-:W-:Y:S03]  /*6500*/  BSSY.RECONVERGENT B0, `(.L_x_116) ;  /* 0x000004f000007945 */ /* 0x000fe60003800200 */
[----:B------:R-:W-:Y:S01]  /*6510*/  IADD3 R79, PT, PT, R82, R81, RZ ;  /* 0x00000051524f7210 */ /* 0x000fe20007ffe0ff */
[----:B------:R-:W2:Y:S02]  /*6520*/  LDTM.x16 R4, tmem[UR4] ;  /* 0x00000004000479ee */ /* 0x000ea40008240000 */
[C---:B--2---:R-:W-:Y:S01]  /*6530*/  FMUL R0, R32.reuse, R4 ;  /* 0x0000000420007220 */ /* 0x044fe20000400000 */
[C---:B---3--:R-:W-:Y:S01]  /*6540*/  FMUL R2, R32.reuse, R5 ;  /* 0x0000000520027220 */ /* 0x048fe20000400000 */
[C---:B-1----:R-:W-:Y:S01]  /*6550*/  FMUL R3, R32.reuse, R6 ;  /* 0x0000000620037220 */ /* 0x042fe20000400000 */
[C---:B------:R-:W-:Y:S01]  /*6560*/  FMUL R7, R32.reuse, R7 ;  /* 0x0000000720077220 */ /* 0x040fe20000400000 */
[C---:B------:R-:W-:Y:S01]  /*6570*/  FFMA R0, R35.reuse, R20, R0 ;  /* 0x0000001423007223 */ /* 0x040fe20000000000 */
[----:B------:R-:W-:Y:S02]  /*6580*/  HADD2.F32 R20, -RZ, R41.H0_H0 ;  /* 0x20000029ff147230 */ /* 0x000fe40000004100 */
[C---:B------:R-:W-:Y:S01]  /*6590*/  FFMA R2, R35.reuse, R21, R2 ;  /* 0x0000001523027223 */ /* 0x040fe20000000002 */
[--C-:B------:R-:W-:Y:S02]  /*65a0*/  HADD2.F32 R21, -RZ, R42.reuse.H0_H0 ;  /* 0x2000002aff157230 */ /* 0x100fe40000004100 */
[C---:B------:R-:W-:Y:S01]  /*65b0*/  FMUL R4, R32.reuse, R8 ;  /* 0x0000000820047220 */ /* 0x040fe20000400000 */
[C---:B------:R-:W-:Y:S01]  /*65c0*/  FMUL R5, R32.reuse, R9 ;  /* 0x0000000920057220 */ /* 0x040fe20000400000 */
[C---:B------:R-:W-:Y:S01]  /*65d0*/  FFMA R3, R35.reuse, R20, R3 ;  /* 0x0000001423037223 */ /* 0x040fe20000000003 */
[----:B------:R-:W-:Y:S02]  /*65e0*/  HADD2.F32 R20, -RZ, R42.H1_H1 ;  /* 0x3000002aff147230 */ /* 0x000fe40000004100 */
[C---:B------:R-:W-:Y:S01]  /*65f0*/  FFMA R7, R35.reuse, R36, R7 ;  /* 0x0000002423077223 */ /* 0x040fe20000000007 */
[C---:B------:R-:W-:Y:S01]  /*6600*/  FMUL R6, R32.reuse, R10 ;  /* 0x0000000a20067220 */ /* 0x040fe20000400000 */
[----:B------:R-:W-:Y:S02]  /*6610*/  HADD2.F32 R36, -RZ, R43.H1_H1 ;  /* 0x3000002bff247230 */ /* 0x000fe40000004100 */
[C---:B------:R-:W-:Y:S01]  /*6620*/  FMUL R11, R32.reuse, R11 ;  /* 0x0000000b200b7220 */ /* 0x040fe20000400000 */
[C---:B------:R-:W-:Y:S01]  /*6630*/  FFMA R4, R35.reuse, R21, R4 ;  /* 0x0000001523047223 */ /* 0x040fe20000000004 */
[C---:B------:R-:W-:Y:S01]  /*6640*/  FFMA R5, R35.reuse, R20, R5 ;  /* 0x0000001423057223 */ /* 0x040fe20000000005 */
[C---:B------:R-:W-:Y:S01]  /*6650*/  FFMA R6, R35.reuse, R37, R6 ;  /* 0x0000002523067223 */ /* 0x040fe20000000006 */
[--C-:B------:R-:W-:Y:S02]  /*6660*/  HADD2.F32 R20, -RZ, R48.reuse.H0_H0 ;  /* 0x20000030ff147230 */ /* 0x100fe40000004100 */
[C---:B------:R-:W-:Y:S01]  /*6670*/  FFMA R11, R35.reuse, R36, R11 ;  /* 0x00000024230b7223 */ /* 0x040fe2000000000b */
[C---:B------:R-:W-:Y:S01]  /*6680*/  FMUL R8, R32.reuse, R12 ;  /* 0x0000000c20087220 */ /* 0x040fe20000400000 */
[----:B------:R-:W-:Y:S02]  /*6690*/  HADD2.F32 R36, -RZ, R48.H1_H1 ;  /* 0x30000030ff247230 */ /* 0x000fe40000004100 */
[C---:B------:R-:W-:Y:S01]  /*66a0*/  FMUL R9, R32.reuse, R13 ;  /* 0x0000000d20097220 */ /* 0x040fe20000400000 */
[--C-:B------:R-:W-:Y:S02]  /*66b0*/  HADD2.F32 R21, -RZ, R49.reuse.H0_H0 ;  /* 0x20000031ff157230 */ /* 0x100fe40000004100 */
[C---:B------:R-:W-:Y:S01]  /*66c0*/  FMUL R10, R32.reuse, R14 ;  /* 0x0000000e200a7220 */ /* 0x040fe20000400000 */
[C---:B------:R-:W-:Y:S01]  /*66d0*/  FFMA R8, R35.reuse, R20, R8 ;  /* 0x0000001423087223 */ /* 0x040fe20000000008 */
[----:B------:R-:W-:Y:S02]  /*66e0*/  HADD2.F32 R20, -RZ, R49.H1_H1 ;  /* 0x30000031ff147230 */ /* 0x000fe40000004100 */
[C---:B------:R-:W-:Y:S01]  /*66f0*/  FFMA R9, R35.reuse, R36, R9 ;  /* 0x0000002423097223 */ /* 0x040fe20000000009 */
[C---:B------:R-:W-:Y:S01]  /*6700*/  FMUL R15, R32.reuse, R15 ;  /* 0x0000000f200f7220 */ /* 0x040fe20000400000 */
[C---:B------:R-:W-:Y:S01]  /*6710*/  FFMA R10, R35.reuse, R21, R10 ;  /* 0x00000015230a7223 */ /* 0x040fe2000000000a */
[--C-:B------:R-:W-:Y:S02]  /*6720*/  HADD2.F32 R21, -RZ, R50.reuse.H0_H0 ;  /* 0x20000032ff157230 */ /* 0x100fe40000004100 */
[C---:B------:R-:W-:Y:S01]  /*6730*/  FMUL R12, R32.reuse, R16 ;  /* 0x00000010200c7220 */ /* 0x040fe20000400000 */
[----:B------:R-:W-:Y:S02]  /*6740*/  HADD2.F32 R36, -RZ, R50.H1_H1 ;  /* 0x30000032ff247230 */ /* 0x000fe40000004100 */
[C---:B------:R-:W-:Y:S01]  /*6750*/  FFMA R15, R35.reuse, R20, R15 ;  /* 0x00000014230f7223 */ /* 0x040fe2000000000f */
[C---:B------:R-:W-:Y:S01]  /*6760*/  FMUL R13, R32.reuse, R17 ;  /* 0x00000011200d7220 */ /* 0x040fe20000400000 */
[--C-:B------:R-:W-:Y:S02]  /*6770*/  HADD2.F32 R37, -RZ, R51.reuse.H0_H0 ;  /* 0x20000033ff257230 */ /* 0x100fe40000004100 */
[C---:B------:R-:W-:Y:S01]  /*6780*/  FMUL R14, R32.reuse, R18 ;  /* 0x00000012200e7220 */ /* 0x040fe20000400000 */
[----:B------:R-:W-:Y:S02]  /*6790*/  HADD2.F32 R20, -RZ, R51.H1_H1 ;  /* 0x30000033ff147230 */ /* 0x000fe40000004100 */
[----:B------:R-:W-:Y:S01]  /*67a0*/  FMUL R19, R32, R19 ;  /* 0x0000001320137220 */ /* 0x000fe20000400000 */
[----:B------:R-:W-:Y:S01]  /*67b0*/  F2FP.F16.F32.PACK_AB R44, R2, R0 ;  /* 0x00000000022c723e */ /* 0x000fe200000000ff */
[----:B------:R-:W-:Y:S01]  /*67c0*/  FFMA R12, R35, R21, R12 ;  /* 0x00000015230c7223 */ /* 0x000fe2000000000c */
[----:B------:R-:W-:Y:S01]  /*67d0*/  F2FP.F16.F32.PACK_AB R45, R7, R3 ;  /* 0x00000003072d723e */ /* 0x000fe200000000ff */
[----:B------:R-:W-:Y:S01]  /*67e0*/  FFMA R13, R35, R36, R13 ;  /* 0x00000024230d7223 */ /* 0x000fe2000000000d */
[----:B------:R-:W-:Y:S01]  /*67f0*/  F2FP.F16.F32.PACK_AB R46, R5, R4 ;  /* 0x00000004052e723e */ /* 0x000fe200000000ff */
[----:B------:R-:W-:Y:S01]  /*6800*/  FFMA R14, R35, R37, R14 ;  /* 0x00000025230e7223 */ /* 0x000fe2000000000e */
[----:B------:R-:W-:Y:S01]  /*6810*/  F2FP.F16.F32.PACK_AB R47, R11, R6 ;  /* 0x000000060b2f723e */ /* 0x000fe200000000ff */
[----:B------:R-:W-:Y:S01]  /*6820*/  FFMA R19, R35, R20, R19 ;  /* 0x0000001423137223 */ /* 0x000fe20000000013 */
[----:B------:R-:W-:Y:S02]  /*6830*/  F2FP.F16.F32.PACK_AB R84, R9, R8 ;  /* 0x000000080954723e */ /* 0x000fe400000000ff */
[----:B------:R-:W-:Y:S01]  /*6840*/  F2FP.F16.F32.PACK_AB R85, R15, R10 ;  /* 0x0000000a0f55723e */ /* 0x000fe200000000ff */
[----:B------:R1:W-:Y:S01]  /*6850*/  STS.128 [R77+UR48+0x200], R44 ;  /* 0x0002002c4d007988 */ /* 0x0003e20008000c30 */
[----:B------:R-:W-:Y:S02]  /*6860*/  F2FP.F16.F32.PACK_AB R86, R13, R12 ;  /* 0x0000000c0d56723e */ /* 0x000fe400000000ff */
[----:B------:R-:W-:Y:S05]  /*6870*/  F2FP.F16.F32.PACK_AB R87, R19, R14 ;  /* 0x0000000e1357723e */ /* 0x000fea00000000ff */
[----:B------:R1:W-:Y:S01]  /*6880*/  STS.128 [R79+0x200], R84 ;  /* 0x000200544f007388 */ /* 0x0003e20000000c00 */
[----:B------:R-:W-:Y:S01]  /*6890*/  @!PT LDS RZ, [RZ] ;  /* 0x00000000fffff984 */ /* 0x000fe20000000800 */
[----:B------:R-:W-:Y:S01]  /*68a0*/  @!PT LDS RZ, [RZ] ;  /* 0x00000000fffff984 */ /* 0x000fe20000000800 */
[----:B------:R-:W-:Y:S01]  /*68b0*/  @!PT LDS RZ, [RZ] ;  /* 0x00000000fffff984 */ /* 0x000fe20000000800 */
[----:B------:R-:W-:Y:S01]  /*68c0*/  @!PT LDS RZ, [RZ] ;  /* 0x00000000fffff984 */ /* 0x000fe20000000800 */
[----:B------:R2:W-:Y:S07]  /*68d0*/  MEMBAR.ALL.CTA ;  /* 0x0000000000007992 */ /* 0x0005ee0000008000 */
[----:B--2---:R-:W2:Y:S02]  /*68e0*/  FENCE.VIEW.ASYNC.S ;  /* 0x00000000000073c6 */ /* 0x004ea40000000000 */
[----:B--2---:R-:W-:Y:S06]  /*68f0*/  BAR.SYNC.DEFER_BLOCKING 0x1, 0x80 ;  /* 0x0042000000007b1d */ /* 0x004fec0000010000 */
[----:B------:R-:W-:Y:S05]  /*6900*/  @P0 BRA `(.L_x_117) ;  /* 0x0000000000380947 */ /* 0x000fea0003800000 */
[----:B------:R-:W-:Y:S02]  /*6910*/  UIADD3 UR4, UPT, UPT, UR48, 0x200, URZ ;  /* 0x0000020030047890 */ /* 0x000fe4000fffe0ff */
[----:B------:R-:W-:Y:S01]  /*6920*/  UIADD3 UR8, UP0, UPT, UR52, 0x680, URZ ;  /* 0x0000068034087890 */ /* 0x000fe2000ff1e0ff */
[----:B------:R-:W-:Y:S01]  /*6930*/  UMOV UR43, UR36 ;  /* 0x00000024002b7c82 */ /* 0x000fe20008000000 */
[----:B------:R-:W-:Y:S02]  /*6940*/  UIADD3 UR5, UPT, UPT, UR41, 0x40, URZ ;  /* 0x0000004029057890 */ /* 0x000fe4000fffe0ff */
[----:B------:R-:W-:Y:S01]  /*6950*/  MOV R67, UR4 ;  /* 0x0000000400437c02 */ /* 0x000fe20008000f00 */
[----:B------:R-:W-:Y:S02]  /*6960*/  UIADD3.X UR9, UPT, UPT, URZ, UR53, URZ, UP0, !UPT ;  /* 0x00000035ff097290 */ /* 0x000fe400087fe4ff */
[----:B------:R-:W-:Y:S01]  /*6970*/  UIADD3 UR4, UPT, UPT, UR48, 0xa00, URZ ;  /* 0x00000a0030047890 */ /* 0x000fe2000fffe0ff */
[----:B------:R-:W-:Y:S01]  /*6980*/  R2UR UR40, R67 ;  /* 0x00000000432872ca */ /* 0x000fe200000e0000 */
[----:B------:R-:W-:Y:S01]  /*6990*/  UMOV UR6, UR42 ;  /* 0x0000002a00067c82 */ /* 0x000fe20008000000 */
[----:B------:R-:W-:Y:S11]  /*69a0*/  UMOV UR7, UR36 ;  /* 0x0000002400077c82 */ /* 0x000ff60008000000 */
[----:B------:R2:W-:Y:S01]  /*69b0*/  UTMASTG.3D [UR40], [UR8] ;  /* 0x00000028080073b5 */ /* 0x0005e20008010000 */
[----:B------:R2:W-:Y:S01]  /*69c0*/  UTMASTG.3D [UR4], [UR8] ;  /* 0x00000004080073b5 */ /* 0x0005e20008010000 */
[----:B------:R0:W-:Y:S01]  /*69d0*/  UTMACMDFLUSH ;  /* 0x00000000000079b7 */ /* 0x0001e20000000000 */
[----:B--2---:R-:W-:Y:S04]  /*69e0*/  DEPBAR.LE SB0, 0x1 ;  /* 0x000080400000791a */ /* 0x004fe80000000000 */
.L_x_117:
[----:B------:R-:W-:Y:S05]  /*69f0*/  BSYNC.RECONVERGENT B0 ;  /* 0x0000000000007941 */ /* 0x000fea0003800200 */
.L_x_116:
[----:B------:R-:W-:Y:S01]  /*6a00*/  BAR.SYNC.DEFER_BLOCKING 0x1, 0x80 ;  /* 0x0042000000007b1d */ /* 0x000fe20000010000 */
[----:B------:R-:W-:Y:S01]  /*6a10*/  ISETP.NE.AND P1, PT, R78, RZ, PT ;  /* 0x000000ff4e00720c */ /* 0x000fe20003f25270 */
[----:B------:R-:W-:Y:S01]  /*6a20*/  UISETP.NE.AND UP0, UPT, UR49, URZ, UPT ;  /* 0x000000ff3100728c */ /* 0x000fe2000bf05270 */
[----:B------:R-:W-:Y:S11]  /*6a30*/  LEA R3, R38, UR48, 0x3 ;  /* 0x0000003026037c11 */ /* 0x000ff6000f8e18ff */
[----:B------:R-:W-:Y:S01]  /*6a40*/  @P1 SHF.L.U32 R2, R71, 0x1f, RZ ;  /* 0x0000001f47021819 */ /* 0x000fe200000006ff */
[----:B------:R-:W-:Y:S06]  /*6a50*/  BRA.U !UP0, `(.L_x_118) ;  /* 0x0000000108247547 */ /* 0x000fec000b800000 */
[----:B------:R-:W-:Y:S01]  /*6a60*/  IMAD.U32 R5, RZ, RZ, UR51 ;  /* 0x00000033ff057e24 */ /* 0x000fe2000f8e00ff */
[----:B------:R-:W-:Y:S01]  /*6a70*/  MOV R0, UR37 ;  /* 0x0000002500007c02 */ /* 0x000fe20008000f00 */
[----:B------:R-:W-:Y:S03]  /*6a80*/  UIADD3 UR51, UPT, UPT, UR51, 0x1, URZ ;  /* 0x0000000133337890 */ /* 0x000fe6000fffe0ff */
[----:B------:R-:W-:Y:S01]  /*6a90*/  @P1 LEA R5, R5, UR48, 0x3 ;  /* 0x0000003005051c11 */ /* 0x000fe2000f8e18ff */
[----:B------:R-:W-:Y:S04]  /*6aa0*/  UISETP.NE.AND UP0, UPT, UR51, 0x4, UPT ;  /* 0x000000043300788c */ /* 0x000fe8000bf05270 */
[----:B------:R-:W-:Y:S01]  /*6ab0*/  @P1 VIADD R5, R5, 0x60 ;  /* 0x0000006005051836 */ /* 0x000fe20000000000 */
[----:B------:R-:W-:Y:S04]  /*6ac0*/  USEL UR51, UR51, URZ, UP0 ;  /* 0x000000ff33337287 */ /* 0x000fe80008000000 */
[----:B------:R-:W-:Y:S04]  /*6ad0*/  @P1 PRMT R0, R0, 0x654, R5 ;  /* 0x0000065400001816 */ /* 0x000fe80000000005 */
[----:B------:R2:W-:Y:S04]  /*6ae0*/  @P1 SYNCS.ARRIVE.TRANS64.RED.A1T0 RZ, [R0+URZ], RZ ;  /* 0x000000ff00ff19a7 */ /* 0x0005e800081004ff */
.L_x_118:
[----:B------:R-:W3:Y:S01]  /*6af0*/  @P1 SYNCS.PHASECHK.TRANS64.TRYWAIT P0, [R3+URZ+0x40], R2 ;  /* 0x00004002030015a7 */ /* 0x000ee200080011ff */
[----:B------:R-:W-:Y:S01]  /*6b00*/  BSSY B1, `(.L_x_119) ;  /* 0x0000012000017945 */ /* 0x000fe20003800000 */
[----:B---3--:R-:W-:Y:S03]  /*6b10*/  @P1 SEL R39, RZ, 0x1, !P0 ;  /* 0x00000001ff271807 */ /* 0x008fe60004000000 */
[----:B------:R-:W-:Y:S05]  /*6b20*/  @!P1 BRA `(.L_x_120) ;  /* 0x00000000003c9947 */ /* 0x000fea0003800000 */
[----:B------:R-:W-:Y:S01]  /*6b30*/  ISETP.NE.AND P1, PT, R80, RZ, PT ;  /* 0x000000ff5000720c */ /* 0x000fe20003f25270 */
[----:B------:R-:W-:Y:S01]  /*6b40*/  BSSY B0, `(.L_x_121) ;  /* 0x0000009000007945 */ /* 0x000fe20003800000 */
[----:B------:R-:W-:Y:S11]  /*6b50*/  ISETP.NE.AND P0, PT, R39, RZ, PT ;  /* 0x000000ff2700720c */ /* 0x000ff60003f05270 */
[----:B------:R-:W-:Y:S05]  /*6b60*/  @P1 IMAD R4, R38, 0x1000, R77 ;  /* 0x0000100026041824 */ /* 0x000fea00078e024d */
[----:B------:R-:W-:Y:S05]  /*6b70*/  @P1 IADD3 R2, PT, PT, R4, UR48, RZ ;  /* 0x0000003004021c10 */ /* 0x000fea000fffe0ff */
[----:B------:R-:W-:Y:S01]  /*6b80*/  @P1 IMAD.IADD R2, R81, 0x1, R2 ;  /* 0x0000000151021824 */ /* 0x000fe200078e0202 */
[----:B------:R-:W-:Y:S06]  /*6b90*/  @P0 BRA `(.L_x_122) ;  /* 0x00000000000c0947 */ /* 0x000fec0003800000 */
[----:B--2---:R-:W-:Y:S04]  /*6ba0*/  SHF.L.U32 R0, R71, 0x1f, RZ ;  /* 0x0000001f47007819 */ /* 0x004fe800000006ff */
[----:B------:R-:W2:Y:S02]  /*6bb0*/  SYNCS.PHASECHK.TRANS64.TRYWAIT P0, [R3+URZ+0x40], R0 ;  /* 0x00004000030075a7 */ /* 0x000ea400080011ff */
[----:B--2---:R-:W-:Y:S05]  /*6bc0*/  @!P0 BRA `(.L_x_123) ;  /* 0x00000028000c8947 */ /* 0x004fea0003800000 */
.L_x_122:
[----:B------:R-:W-:Y:S05]  /*6bd0*/  BSYNC B0 ;  /* 0x0000000000007941 */ /* 0x000fea0003800000 */
.L_x_121:
[----:B------:R-:W-:Y:S02]  /*6be0*/  ISETP.NE.AND P0, PT, R80, RZ, PT ;  /* 0x000000ff5000720c */ /* 0x000fe40003f05270 */
[----:B------:R-:W-:Y:S11]  /*6bf0*/  IADD3 R38, PT, PT, R38, 0x1, RZ ;  /* 0x0000000126267810 */ /* 0x000ff60007ffe0ff */
[----:B------:R3:W4:Y:S04]  /*6c00*/  @P0 LDS.128 R40, [R4+UR48+0x200] ;  /* 0x0002003004280984 */ /* 0x0007280008000c00 */
[----:B------:R3:W1:Y:S02]  /*6c10*/  @P0 LDS.128 R48, [R2+0x200] ;  /* 0x0002000002300984 */ /* 0x0006640000000c00 */
.L_x_120:
[----:B------:R-:W-:Y:S05]  /*6c20*/  BSYNC B1 ;  /* 0x0000000000017941 */ /* 0x000fea0003800000 */
.L_x_119:
[----:B--2---:R-:W-:Y:S05]  /*6c30*/  VIADD R3, R34, 0x10 ;  /* 0x0000001022037836 */ /* 0x004fea0000000000 */
[----:B------:R-:W-:Y:S04]  /*6c40*/  SHF.R.U32.HI R3, RZ, 0x15, R3 ;  /* 0x00000015ff037819 */ /* 0x000fe80000011603 */
[----:B------:R-:W-:Y:S11]  /*6c50*/  LOP3.LUT P0, RZ, R3, 0x3, R66, 0x48, !PT ;  /* 0x0000000303ff7812 */ /* 0x000ff60007804842 */
[----:B------:R-:W-:Y:S02]  /*6c60*/  @!UPT UIADD3 URZ, UPT, UPT, URZ, URZ, URZ ;  /* 0x000000fffffff290 */ /* 0x000fe4000fffe0ff */
[----:B------:R-:W-:Y:S05]  /*6c70*/  @!P0 BRA `(.L_x_124) ;  /* 0x0000000000408947 */ /* 0x000fea0003800000 */
[----:B------:R-:W2:Y:S01]  /*6c80*/  LDCU.64 UR8, c[0x4][0x70] ;  /* 0x01000e00ff0877ac */ /* 0x000ea20008000a00 */
[----:B------:R-:W-:Y:S01]  /*6c90*/  MOV R3, 0x0 ;  /* 0x0000000000037802 */ /* 0x000fe20000000f00 */
[----:B------:R-:W-:Y:S02]  /*6ca0*/  HFMA2 R12, -RZ, RZ, 0, 5.9604644775390625e-08 ;  /* 0x00000001ff0c7431 */ /* 0x000fe400000001ff */
[----:B------:R-:W-:Y:S02]  /*6cb0*/  IMAD.MOV.U32 R8, RZ, RZ, 0x192 ;  /* 0x00000192ff087424 */ /* 0x000fe400078e00ff */
[----:B------:R-:W-:Y:S01]  /*6cc0*/  IMAD.MOV.U32 R13, RZ, RZ, RZ ;  /* 0x000000ffff0d7224 */ /* 0x000fe200078e00ff */
[----:B------:R-:W5:Y:S01]  /*6cd0*/  LDCU.64 UR6, c[0x4][0x78] ;  /* 0x01000f00ff0677ac */ /* 0x000f620008000a00 */
[----:B---3--:R-:W3:Y:S01]  /*6ce0*/  LDC.64 R2, c[0x4][R3] ;  /* 0x0100000003027b82 */ /* 0x008ee20000000a00 */
[----:B------:R-:W4:Y:S01]  /*6cf0*/  LDCU.64 UR4, c[0x4][0x10] ;  /* 0x01000200ff0477ac */ /* 0x000f220008000a00 */
[----:B--2---:R-:W-:Y:S01]  /*6d00*/  MOV R5, UR9 ;  /* 0x0000000900057c02 */ /* 0x004fe20008000f00 */
[----:B------:R-:W-:Y:S01]  /*6d10*/  IMAD.U32 R4, RZ, RZ, UR8 ;  /* 0x00000008ff047e24 */ /* 0x000fe2000f8e00ff */
[----:B-----5:R-:W-:Y:S01]  /*6d20*/  MOV R7, UR7 ;  /* 0x0000000700077c02 */ /* 0x020fe20008000f00 */
[----:B------:R-:W-:Y:S01]  /*6d30*/  IMAD.U32 R6, RZ, RZ, UR6 ;  /* 0x00000006ff067e24 */ /* 0x000fe2000f8e00ff */
[----:B----4-:R-:W-:Y:S01]  /*6d40*/  MOV R11, UR5 ;  /* 0x00000005000b7c02 */ /* 0x010fe20008000f00 */
[----:B------:R-:W-:Y:S02]  /*6d50*/  IMAD.U32 R10, RZ, RZ, UR4 ;  /* 0x00000004ff0a7e24 */ /* 0x000fe4000f8e00ff */
[----:B------:R-:W-:Y:S07]  /*6d60*/  LEPC R20, `(.L_x_124) ;  /* 0x000000001014794e */ /* 0x000fee0000000000 */
[----:B-1-3--:R-:W-:Y:S05]  /*6d70*/  CALL.ABS.NOINC R2 ;  /* 0x0000000002007343 */ /* 0x00afea0003c00000 */
.L_x_124:
[----:B------:R-:W-:Y:S01]  /*6d80*/  ISETP.NE.AND P6, PT, R78, RZ, PT ;  /* 0x000000ff4e00720c */ /* 0x000fe20003fc5270 */
[----:B------:R-:W-:Y:S05]  /*6d90*/  WARPSYNC.ALL ;  /* 0x0000000000007948 */ /* 0x000fea0003800000 */
[----:B------:R-:W-:Y:S01]  /*6da0*/  R2UR UR4, R34 ;  /* 0x00000000220472ca */ /* 0x000fe200000e0000 */
[--C-:B----4-:R-:W-:Y:S01]  /*6db0*/  HADD2.F32 R20, -RZ, R40.reuse.H0_H0 ;  /* 0x20000028ff147230 */ /* 0x110fe20000004100 */
[----:B------:R-:W-:Y:S01]  /*6dc0*/  ISETP.NE.AND P0, PT, R72, RZ, PT ;  /* 0x000000ff4800720c */ /* 0x000fe20003f05270 */
[----:B------:R-:W-:Y:S01]  /*6dd0*/  HADD2.F32 R21, -RZ, R40.H1_H1 ;  /* 0x30000028ff157230 */ /* 0x000fe20000004100 */
[----:B------:R-:W-:Y:S01]  /*6de0*/  MOV R82, UR51 ;  /* 0x0000003300527c02 */ /* 0x000fe20008000f00 */
[--C-:B------:R-:W-:Y:S01]  /*6df0*/  HADD2.F32 R36, -RZ, R41.reuse.H1_H1 ;  /* 0x30000029ff247230 */ /* 0x100fe20000004100 */
[----:B------:R-:W-:Y:S01]  /*6e00*/  MOV R83, UR37 ;  /* 0x0000002500537c02 */ /* 0x000fe20008000f00 */
[----:B-1----:R-:W-:Y:S01]  /*6e10*/  HADD2.F32 R37, -RZ, R48.H0_H0 ;  /* 0x20000030ff257230 */ /* 0x002fe20000004100 */
[----:B------:R-:W-:Y:S01]  /*6e20*/  @P6 LEA R82, R82, UR48, 0x3 ;  /* 0x0000003052526c11 */ /* 0x000fe2000f8e18ff */
[----:B------:R-:W-:Y:S01]  /*6e30*/  BSSY.RECONVERGENT B0, `(.L_x_125) ;  /* 0x0000052000007945 */ /* 0x000fe20003800200 */
[----:B------:R-:W-:Y:S02]  /*6e40*/  @P6 SHF.L.U32 R88, R71, 0x1f, RZ ;  /* 0x0000001f47586819 */ /* 0x000fe400000006ff */
[----:B------:R-:W-:Y:S01]  /*6e50*/  @P6 IADD3 R82, PT, PT, R82, 0x60, RZ ;  /* 0x0000006052526810 */ /* 0x000fe20007ffe0ff */
[----:B---3--:R-:W1:Y:S03]  /*6e60*/  LDTM.x16 R4, tmem[UR4+0x10] ;  /* 0x00001004000479ee */ /* 0x008e660008240000 */
[----:B------:R-:W-:Y:S02]  /*6e70*/  @P6 PRMT R82, R83, 0x654, R82 ;  /* 0x0000065453526816 */ /* 0x000fe40000000052 */
[----:B------:R-:W-:Y:S01]  /*6e80*/  LEA R83, R38, UR48, 0x3 ;  /* 0x0000003026537c11 */ /* 0x000fe2000f8e18ff */
[C---:B-1----:R-:W-:Y:S01]  /*6e90*/  FMUL R0, R32.reuse, R4 ;  /* 0x0000000420007220 */ /* 0x042fe20000400000 */
[C---:B------:R-:W-:Y:S01]  /*6ea0*/  FMUL R2, R32.reuse, R5 ;  /* 0x0000000520027220 */ /* 0x040fe20000400000 */
[C---:B------:R-:W-:Y:S01]  /*6eb0*/  FMUL R3, R32.reuse, R6 ;  /* 0x0000000620037220 */ /* 0x040fe20000400000 */
[C---:B------:R-:W-:Y:S01]  /*6ec0*/  FMUL R7, R32.reuse, R7 ;  /* 0x0000000720077220 */ /* 0x040fe20000400000 */
[C---:B------:R-:W-:Y:S01]  /*6ed0*/  FFMA R0, R35.reuse, R20, R0 ;  /* 0x0000001423007223 */ /* 0x040fe20000000000 */
[----:B------:R-:W-:Y:S02]  /*6ee0*/  HADD2.F32 R20, -RZ, R41.H0_H0 ;  /* 0x20000029ff147230 */ /* 0x000fe40000004100 */
[C---:B------:R-:W-:Y:S01]  /*6ef0*/  FFMA R2, R35.reuse, R21, R2 ;  /* 0x0000001523027223 */ /* 0x040fe20000000002 */
[C---:B------:R-:W-:Y:S01]  /*6f00*/  FMUL R4, R32.reuse, R8 ;  /* 0x0000000820047220 */ /* 0x040fe20000400000 */
[C---:B------:R-:W-:Y:S01]  /*6f10*/  FMUL R5, R32.reuse, R9 ;  /* 0x0000000920057220 */ /* 0x040fe20000400000 */
[--C-:B------:R-:W-:Y:S02]  /*6f20*/  HADD2.F32 R21, -RZ, R43.reuse.H0_H0 ;  /* 0x2000002bff157230 */ /* 0x100fe40000004100 */
[C---:B------:R-:W-:Y:S01]  /*6f30*/  FFMA R3, R35.reuse, R20, R3 ;  /* 0x0000001423037223 */ /* 0x040fe20000000003 */
[--C-:B------:R-:W-:Y:S02]  /*6f40*/  HADD2.F32 R20, -RZ, R42.reuse.H0_H0 ;  /* 0x2000002aff147230 */ /* 0x100fe40000004100 */
[C---:B------:R-:W-:Y:S01]  /*6f50*/  FFMA R7, R35.reuse, R36, R7 ;  /* 0x0000002423077223 */ /* 0x040fe20000000007 */
[C---:B------:R-:W-:Y:S01]  /*6f60*/  FMUL R6, R32.reuse, R10 ;  /* 0x0000000a20067220 */ /* 0x040fe20000400000 */
[----:B------:R-:W-:Y:S02]  /*6f70*/  HADD2.F32 R36, -RZ, R43.H1_H1 ;  /* 0x3000002bff247230 */ /* 0x000fe40000004100 */
[C---:B------:R-:W-:Y:S01]  /*6f80*/  FMUL R11, R32.reuse, R11 ;  /* 0x0000000b200b7220 */ /* 0x040fe20000400000 */
[C---:B------:R-:W-:Y:S01]  /*6f90*/  FFMA R4, R35.reuse, R20, R4 ;  /* 0x0000001423047223 */ /* 0x040fe20000000004 */
[----:B------:R-:W-:Y:S02]  /*6fa0*/  HADD2.F32 R20, -RZ, R42.H1_H1 ;  /* 0x3000002aff147230 */ /* 0x000fe40000004100 */
[C---:B------:R-:W-:Y:S01]  /*6fb0*/  FMUL R8, R32.reuse, R12 ;  /* 0x0000000c20087220 */ /* 0x040fe20000400000 */
[C---:B------:R-:W-:Y:S01]  /*6fc0*/  FMUL R9, R32.reuse, R13 ;  /* 0x0000000d20097220 */ /* 0x040fe20000400000 */
[C---:B------:R-:W-:Y:S01]  /*6fd0*/  FMUL R10, R32.reuse, R14 ;  /* 0x0000000e200a7220 */ /* 0x040fe20000400000 */
[C---:B------:R-:W-:Y:S01]  /*6fe0*/  FMUL R15, R32.reuse, R15 ;  /* 0x0000000f200f7220 */ /* 0x040fe20000400000 */
[C---:B------:R-:W-:Y:S01]  /*6ff0*/  FFMA R5, R35.reuse, R20, R5 ;  /* 0x0000001423057223 */ /* 0x040fe20000000005 */
[----:B------:R-:W-:Y:S02]  /*7000*/  HADD2.F32 R20, -RZ, R48.H1_H1 ;  /* 0x30000030ff147230 */ /* 0x000fe40000004100 */
[C---:B------:R-:W-:Y:S01]  /*7010*/  FFMA R6, R35.reuse, R21, R6 ;  /* 0x0000001523067223 */ /* 0x040fe20000000006 */
[C---:B------:R-:W-:Y:S01]  /*7020*/  FFMA R11, R35.reuse, R36, R11 ;  /* 0x00000024230b7223 */ /* 0x040fe2000000000b */
[C---:B------:R-:W-:Y:S01]  /*7030*/  FFMA R8, R35.reuse, R37, R8 ;  /* 0x0000002523087223 */ /* 0x040fe20000000008 */
[--C-:B------:R-:W-:Y:S02]  /*7040*/  HADD2.F32 R21, -RZ, R49.reuse.H0_H0 ;  /* 0x20000031ff157230 */ /* 0x100fe40000004100 */
[C---:B------:R-:W-:Y:S01]  /*7050*/  FFMA R9, R35.reuse, R20, R9 ;  /* 0x0000001423097223 */ /* 0x040fe20000000009 */
[----:B------:R-:W-:Y:S02]  /*7060*/  HADD2.F32 R20, -RZ, R49.H1_H1 ;  /* 0x30000031ff147230 */ /* 0x000fe40000004100 */
[C---:B------:R-:W-:Y:S01]  /*7070*/  FMUL R12, R32.reuse, R16 ;  /* 0x00000010200c7220 */ /* 0x040fe20000400000 */
[C---:B------:R-:W-:Y:S01]  /*7080*/  FMUL R13, R32.reuse, R17 ;  /* 0x00000011200d7220 */ /* 0x040fe20000400000 */
[C---:B------:R-:W-:Y:S01]  /*7090*/  FFMA R10, R35.reuse, R21, R10 ;  /* 0x00000015230a7223 */ /* 0x040fe2000000000a */
[--C-:B------:R-:W-:Y:S02]  /*70a0*/  HADD2.F32 R21, -RZ, R50.reuse.H0_H0 ;  /* 0x20000032ff157230 */ /* 0x100fe40000004100 */
[C---:B------:R-:W-:Y:S01]  /*70b0*/  FFMA R15, R35.reuse, R20, R15 ;  /* 0x00000014230f7223 */ /* 0x040fe2000000000f */
[----:B------:R-:W-:Y:S02]  /*70c0*/  HADD2.F32 R20, -RZ, R50.H1_H1 ;  /* 0x30000032ff147230 */ /* 0x000fe40000004100 */
[C---:B------:R-:W-:Y:S01]  /*70d0*/  FMUL R14, R32.reuse, R18 ;  /* 0x00000012200e7220 */ /* 0x040fe20000400000 */
[--C-:B------:R-:W-:Y:S02]  /*70e0*/  HADD2.F32 R37, -RZ, R51.reuse.H0_H0 ;  /* 0x20000033ff257230 */ /* 0x100fe40000004100 */
[----:B------:R-:W-:Y:S01]  /*70f0*/  FMUL R19, R32, R19 ;  /* 0x0000001320137220 */ /* 0x000fe20000400000 */
[----:B------:R-:W-:Y:S01]  /*7100*/  HADD2.F32 R36, -RZ, R51.H1_H1 ;  /* 0x30000033ff247230 */ /* 0x000fe20000004100 */
        /* <DEDUP_REMOVED lines=22> */
[----:B------:R-:W-:Y:S02]  /*7270*/  UIADD3 UR12, UP0, UPT, UR52, 0x680, URZ ;  /* 0x00000680340c7890 */ /* 0x000fe4000ff1e0ff */
[----:B------:R-:W-:Y:S02]  /*7280*/  UIADD3 UR9, UPT, UPT, UR41, 0x10, URZ ;  /* 0x0000001029097890 */ /* 0x000fe4000fffe0ff */
[----:B------:R-:W-:Y:S02]  /*7290*/  UIADD3 UR8, UPT, UPT, UR48, 0x1200, URZ ;  /* 0x0000120030087890 */ /* 0x000fe4000fffe0ff */
[----:B------:R-:W-:Y:S01]  /*72a0*/  UIADD3.X UR13, UPT, UPT, URZ, UR53, URZ, UP0, !UPT ;  /* 0x00000035ff0d7290 */ /* 0x000fe200087fe4ff */
[----:B------:R-:W-:Y:S01]  /*72b0*/  UMOV UR10, UR42 ;  /* 0x0000002a000a7c82 */ /* 0x000fe20008000000 */
[----:B------:R-:W-:Y:S01]  /*72c0*/  UMOV UR11, UR36 ;  /* 0x00000024000b7c82 */ /* 0x000fe20008000000 */
[----:B------:R-:W-:Y:S02]  /*72d0*/  UIADD3 UR5, UPT, UPT, UR41, 0x50, URZ ;  /* 0x0000005029057890 */ /* 0x000fe4000fffe0ff */
[----:B------:R-:W-:Y:S01]  /*72e0*/  UIADD3 UR4, UPT, UPT, UR48, 0x1a00, URZ ;  /* 0x00001a0030047890 */ /* 0x000fe2000fffe0ff */
[----:B------:R-:W-:Y:S03]  /*72f0*/  UMOV UR6, UR42 ;  /* 0x0000002a00067c82 */ /* 0x000fe60008000000 */
[----:B------:R2:W-:Y:S01]  /*7300*/  UTMASTG.3D [UR8], [UR12] ;  /* 0x000000080c0073b5 */ /* 0x0005e20008010000 */
[----:B------:R-:W-:Y:S04]  /*7310*/  UMOV UR7, UR36 ;  /* 0x0000002400077c82 */ /* 0x000fe80008000000 */
[----:B------:R2:W-:Y:S01]  /*7320*/  UTMASTG.3D [UR4], [UR12] ;  /* 0x000000040c0073b5 */ /* 0x0005e20008010000 */
[----:B------:R0:W-:Y:S01]  /*7330*/  UTMACMDFLUSH ;  /* 0x00000000000079b7 */ /* 0x0001e20000000000 */
[----:B--2---:R-:W-:Y:S04]  /*7340*/  DEPBAR.LE SB0, 0x1 ;  /* 0x000080400000791a */ /* 0x004fe80000000000 */
.L_x_126:
[----:B------:R-:W-:Y:S05]  /*7350*/  BSYNC.RECONVERGENT B0 ;  /* 0x0000000000007941 */ /* 0x000fea0003800200 */
.L_x_125:
[----:B------:R-:W-:Y:S01]  /*7360*/  BAR.SYNC.DEFER_BLOCKING 0x1, 0x80 ;  /* 0x0042000000007b1d */ /* 0x000fe20000010000 */
[----:B------:R-:W-:Y:S04]  /*7370*/  UIADD3 UR40, UPT, UPT, UR51, 0x1, URZ ;  /* 0x0000000133287890 */ /* 0x000fe8000fffe0ff */
[----:B------:R-:W-:Y:S04]  /*7380*/  UISETP.NE.AND UP0, UPT, UR40, 0x4, UPT ;  /* 0x000000042800788c */ /* 0x000fe8000bf05270 */
[----:B------:R-:W-:Y:S01]  /*7390*/  USEL UR40, UR40, URZ, UP0 ;  /* 0x000000ff28287287 */ /* 0x000fe20008000000 */
[----:B------:R2:W-:Y:S01]  /*73a0*/  @P6 SYNCS.ARRIVE.TRANS64.RED.A1T0 RZ, [R82+URZ], RZ ;  /* 0x000000ff52ff69a7 */ /* 0x0005e200081004ff */
[----:B------:R-:W-:Y:S01]  /*73b0*/  BSSY B1, `(.L_x_127) ;  /* 0x0000013000017945 */ /* 0x000fe20003800000 */
[----:B------:R-:W3:Y:S02]  /*73c0*/  @P6 SYNCS.PHASECHK.TRANS64.TRYWAIT P0, [R83+URZ+0x40], R88 ;  /* 0x00004058530065a7 */ /* 0x000ee400080011ff */
[----:B---3--:R-:W-:Y:S01]  /*73d0*/  @P6 SEL R39, RZ, 0x1, !P0 ;  /* 0x00000001ff276807 */ /* 0x008fe20004000000 */
[----:B--2---:R-:W-:Y:S06]  /*73e0*/  @!P6 BRA `(.L_x_128) ;  /* 0x00000000003ce947 */ /* 0x004fec0003800000 */
[----:B------:R-:W-:Y:S01]  /*73f0*/  ISETP.NE.AND P1, PT, R80, RZ, PT ;  /* 0x000000ff5000720c */ /* 0x000fe20003f25270 */
[----:B------:R-:W-:Y:S01]  /*7400*/  BSSY B0, `(.L_x_129) ;  /* 0x0000009000007945 */ /* 0x000fe20003800000 */
[----:B------:R-:W-:Y:S11]  /*7410*/  ISETP.NE.AND P0, PT, R39, RZ, PT ;  /* 0x000000ff2700720c */ /* 0x000ff60003f05270 */
[----:B------:R-:W-:Y:S05]  /*7420*/  @P1 IMAD R2, R38, 0x1000, R77 ;  /* 0x0000100026021824 */ /* 0x000fea00078e024d */
[----:B------:R-:W-:Y:S05]  /*7430*/  @P1 IADD3 R0, PT, PT, R2, UR48, RZ ;  /* 0x0000003002001c10 */ /* 0x000fea000fffe0ff */
[----:B------:R-:W-:Y:S01]  /*7440*/  @P1 IMAD.IADD R0, R81, 0x1, R0 ;  /* 0x0000000151001824 */ /* 0x000fe200078e0200 */
[----:B------:R-:W-:Y:S06]  /*7450*/  @P0 BRA `(.L_x_130) ;  /* 0x00000000000c0947 */ /* 0x000fec0003800000 */
[----:B------:R-:W-:Y:S04]  /*7460*/  SHF.L.U32 R4, R71, 0x1f, RZ ;  /* 0x0000001f47047819 */ /* 0x000fe800000006ff */
[----:B------:R-:W2:Y:S02]  /*7470*/  SYNCS.PHASECHK.TRANS64.TRYWAIT P0, [R83+URZ+0x40], R4 ;  /* 0x00004004530075a7 */ /* 0x000ea400080011ff */
[----:B--2---:R-:W-:Y:S05]  /*7480*/  @!P0 BRA `(.L_x_131) ;  /* 0x0000001c00f08947 */ /* 0x004fea0003800000 */
.L_x_130:
[----:B------:R-:W-:Y:S05]  /*7490*/  BSYNC B0 ;  /* 0x0000000000007941 */ /* 0x000fea0003800000 */
.L_x_129:
[----:B------:R-:W-:Y:S02]  /*74a0*/  ISETP.NE.AND P0, PT, R80, RZ, PT ;  /* 0x000000ff5000720c */ /* 0x000fe40003f05270 */
[----:B------:R-:W-:Y:S11]  /*74b0*/  IADD3 R38, PT, PT, R38, 0x1, RZ ;  /* 0x0000000126267810 */ /* 0x000ff60007ffe0ff */
[----:B------:R3:W4:Y:S04]  /*74c0*/  @P0 LDS.128 R40, [R2+UR48+0x200] ;  /* 0x0002003002280984 */ /* 0x0007280008000c00 */
[----:B------:R3:W1:Y:S02]  /*74d0*/  @P0 LDS.128 R48, [R0+0x200] ;  /* 0x0002000000300984 */ /* 0x0006640000000c00 */
.L_x_128:
[----:B------:R-:W-:Y:S05]  /*74e0*/  BSYNC B1 ;  /* 0x0000000000017941 */ /* 0x000fea0003800000 */
.L_x_127:
[----:B------:R-:W-:Y:S05]  /*74f0*/  VIADD R3, R34, 0x20 ;  /* 0x0000002022037836 */ /* 0x000fea0000000000 */
[----:B------:R-:W-:Y:S04]  /*7500*/  SHF.R.U32.HI R3, RZ, 0x15, R3 ;  /* 0x00000015ff037819 */ /* 0x000fe80000011603 */
[----:B------:R-:W-:Y:S11]  /*7510*/  LOP3.LUT P0, RZ, R3, 0x3, R66, 0x48, !PT ;  /* 0x0000000303ff7812 */ /* 0x000ff60007804842 */
[----:B------:R-:W-:Y:S02]  /*7520*/  @!UPT UIADD3 URZ, UPT, UPT, URZ, URZ, URZ ;  /* 0x000000fffffff290 */ /* 0x000fe4000fffe0ff */
[----:B------:R-:W-:Y:S05]  /*7530*/  @!P0 BRA `(.L_x_132) ;  /* 0x0000000000408947 */ /* 0x000fea0003800000 */
[----:B------:R-:W5:Y:S01]  /*7540*/  LDCU.64 UR8, c[0x4][0x70] ;  /* 0x01000e00ff0877ac */ /* 0x000f620008000a00 */
[----:B------:R-:W-:Y:S01]  /*7550*/  MOV R3, 0x0 ;  /* 0x0000000000037802 */ /* 0x000fe20000000f00 */
[----:B------:R-:W-:Y:S02]  /*7560*/  HFMA2 R12, -RZ, RZ, 0, 5.9604644775390625e-08 ;  /* 0x00000001ff0c7431 */ /* 0x000fe400000001ff */
[----:B------:R-:W-:Y:S02]  /*7570*/  IMAD.MOV.U32 R8, RZ, RZ, 0x192 ;  /* 0x00000192ff087424 */ /* 0x000fe400078e00ff */
[----:B------:R-:W-:Y:S01]  /*7580*/  IMAD.MOV.U32 R13, RZ, RZ, RZ ;  /* 0x000000ffff0d7224 */ /* 0x000fe200078e00ff */
[----:B------:R-:W4:Y:S01]  /*7590*/  LDCU.64 UR6, c[0x4][0x78] ;  /* 0x01000f00ff0677ac */ /* 0x000f220008000a00 */
[----:B---3--:R-:W3:Y:S01]  /*75a0*/  LDC.64 R2, c[0x4][R3] ;  /* 0x0100000003027b82 */ /* 0x008ee20000000a00 */
[----:B------:R-:W1:Y:S01]  /*75b0*/  LDCU.64 UR4, c[0x4][0x10] ;  /* 0x01000200ff0477ac */ /* 0x000e620008000a00 */
[----:B-----5:R-:W-:Y:S01]  /*75c0*/  MOV R5, UR9 ;  /* 0x0000000900057c02 */ /* 0x020fe20008000f00 */
[----:B--2---:R-:W-:Y:S01]  /*75d0*/  IMAD.U32 R4, RZ, RZ, UR8 ;  /* 0x00000008ff047e24 */ /* 0x004fe2000f8e00ff */
[----:B----4-:R-:W-:Y:S01]  /*75e0*/  MOV R7, UR7 ;  /* 0x0000000700077c02 */ /* 0x010fe20008000f00 */
[----:B------:R-:W-:Y:S01]  /*75f0*/  IMAD.U32 R6, RZ, RZ, UR6 ;  /* 0x00000006ff067e24 */ /* 0x000fe2000f8e00ff */
[----:B-1----:R-:W-:Y:S01]  /*7600*/  MOV R11, UR5 ;  /* 0x00000005000b7c02 */ /* 0x002fe20008000f00 */
[----:B------:R-:W-:Y:S02]  /*7610*/  IMAD.U32 R10, RZ, RZ, UR4 ;  /* 0x00000004ff0a7e24 */ /* 0x000fe4000f8e00ff */
[----:B------:R-:W-:Y:S07]  /*7620*/  LEPC R20, `(.L_x_132) ;  /* 0x000000001014794e */ /* 0x000fee0000000000 */
[----:B---3--:R-:W-:Y:S05]  /*7630*/  CALL.ABS.NOINC R2 ;  /* 0x0000000002007343 */ /* 0x008fea0003c00000 */
.L_x_132:
        /* <DEDUP_REMOVED lines=8> */
[----:B--2---:R-:W-:Y:S01]  /*76c0*/  MOV R83, UR37 ;  /* 0x0000002500537c02 */ /* 0x004fe20008000f00 */
[----:B-1----:R-:W-:Y:S01]  /*76d0*/  HADD2.F32 R37, -RZ, R48.H0_H0 ;  /* 0x20000030ff257230 */ /* 0x002fe20000004100 */
[----:B------:R-:W-:Y:S01]  /*76e0*/  @P6 LEA R82, R82, UR48, 0x3 ;  /* 0x0000003052526c11 */ /* 0x000fe2000f8e18ff */
[----:B------:R-:W-:Y:S01]  /*76f0*/  BSSY.RECONVERGENT B0, `(.L_x_133) ;  /* 0x0000052000007945 */ /* 0x000fe20003800200 */
[----:B------:R-:W-:Y:S02]  /*7700*/  LEA R88, R38, UR48, 0x3 ;  /* 0x0000003026587c11 */ /* 0x000fe4000f8e18ff */
[----:B------:R-:W-:Y:S01]  /*7710*/  @P6 IADD3 R82, PT, PT, R82, 0x60, RZ ;  /* 0x0000006052526810 */ /* 0x000fe20007ffe0ff */
[----:B------:R-:W3:Y:S03]  /*7720*/  LDTM.x16 R4, tmem[UR4+0x20] ;  /* 0x00002004000479ee */ /* 0x000ee60008240000 */
[----:B------:R-:W-:Y:S02]  /*7730*/  @P6 PRMT R82, R83, 0x654, R82 ;  /* 0x0000065453526816 */ /* 0x000fe40000000052 */
[----:B------:R-:W-:Y:S01]  /*7740*/  @P6 SHF.L.U32 R83, R71, 0x1f, RZ ;  /* 0x0000001f47536819 */ /* 0x000fe200000006ff */
[C---:B---3--:R-:W-:Y:S01]  /*7750*/  FMUL R0, R32.reuse, R4 ;  /* 0x0000000420007220 */ /* 0x048fe20000400000 */
        /* <DEDUP_REMOVED lines=75> */
.L_x_134:
[----:B------:R-:W-:Y:S05]  /*7c10*/  BSYNC.RECONVERGENT B0 ;  /* 0x0000000000007941 */ /* 0x000fea0003800200 */
.L_x_133:
        /* <DEDUP_REMOVED lines=19> */
.L_x_138:
[----:B------:R-:W-:Y:S05]  /*7d50*/  BSYNC B0 ;  /* 0x0000000000007941 */ /* 0x000fea0003800000 */
.L_x_137:
[----:B------:R-:W-:Y:S11]  /*7d60*/  ISETP.NE.AND P0, PT, R80, RZ, PT ;  /* 0x000000ff5000720c */ /* 0x000ff60003f05270 */
[----:B------:R-:W-:Y:S02]  /*7d70*/  @!UPT UIADD3 URZ, UPT, UPT, URZ, URZ, URZ ;  /* 0x000000fffffff290 */ /* 0x000fe4000fffe0ff */
[----:B------:R3:W4:Y:S04]  /*7d80*/  @P0 LDS.128 R40, [R38+UR48+0x200] ;  /* 0x0002003026280984 */ /* 0x0007280008000c00 */
[----:B------:R3:W1:Y:S02]  /*7d90*/  @P0 LDS.128 R48, [R81+0x200] ;  /* 0x0002000051300984 */ /* 0x0006640000000c00 */
.L_x_136:
[----:B------:R-:W-:Y:S05]  /*7da0*/  BSYNC B1 ;  /* 0x0000000000017941 */ /* 0x000fea0003800000 */
.L_x_135:
        /* <DEDUP_REMOVED lines=11> */
[----:B------:R-:W1:Y:S01]  /*7e60*/  LDC.64 R2, c[0x4][R3] ;  /* 0x0100000003027b82 */ /* 0x000e620000000a00 */
[----:B------:R-:W3:Y:S01]  /*7e70*/  LDCU.64 UR4, c[0x4][0x10] ;  /* 0x01000200ff0477ac */ /* 0x000ee20008000a00 */
[----:B--2---:R-:W-:Y:S01]  /*7e80*/  MOV R5, UR9 ;  /* 0x0000000900057c02 */ /* 0x004fe20008000f00 */
[----:B------:R-:W-:Y:S01]  /*7e90*/  IMAD.U32 R4, RZ, RZ, UR8 ;  /* 0x00000008ff047e24 */ /* 0x000fe2000f8e00ff */
[----:B-----5:R-:W-:Y:S01]  /*7ea0*/  MOV R7, UR7 ;  /* 0x0000000700077c02 */ /* 0x020fe20008000f00 */
[----:B------:R-:W-:Y:S01]  /*7eb0*/  IMAD.U32 R6, RZ, RZ, UR6 ;  /* 0x00000006ff067e24 */ /* 0x000fe2000f8e00ff */
[----:B---3--:R-:W-:Y:S01]  /*7ec0*/  MOV R11, UR5 ;  /* 0x00000005000b7c02 */ /* 0x008fe20008000f00 */
[----:B------:R-:W-:Y:S02]  /*7ed0*/  IMAD.U32 R10, RZ, RZ, UR4 ;  /* 0x00000004ff0a7e24 */ /* 0x000fe4000f8e00ff */
[----:B------:R-:W-:Y:S07]  /*7ee0*/  LEPC R20, `(.L_x_140) ;  /* 0x000000001014794e */ /* 0x000fee0000000000 */
[----:B-1--4-:R-:W-:Y:S05]  /*7ef0*/  CALL.ABS.NOINC R2 ;  /* 0x0000000002007343 */ /* 0x012fea0003c00000 */
.L_x_140:
[----:B------:R-:W-:Y:S01]  /*7f00*/  ISETP.NE.AND P0, PT, R72, RZ, PT ;  /* 0x000000ff4800720c */ /* 0x000fe20003f05270 */
[----:B------:R-:W-:Y:S05]  /*7f10*/  WARPSYNC.ALL ;  /* 0x0000000000007948 */ /* 0x000fea0003800000 */
[----:B------:R-:W-:Y:S01]  /*7f20*/  R2UR UR4, R34 ;  /* 0x00000000220472ca */ /* 0x000fe200000e0000 */
[--C-:B----4-:R-:W-:Y:S01]  /*7f30*/  HADD2.F32 R20, -RZ, R40.reuse.H0_H0 ;  /* 0x20000028ff147230 */ /* 0x110fe20000004100 */
[----:B------:R-:W-:Y:S01]  /*7f40*/  IADD3 R74, PT, PT, R74, 0xd0, RZ ;  /* 0x000000d04a4a7810 */ /* 0x000fe20007ffe0ff */
[----:B------:R-:W-:Y:S01]  /*7f50*/  HADD2.F32 R36, -RZ, R40.H1_H1 ;  /* 0x30000028ff247230 */ /* 0x000fe20000004100 */
[----:B------:R-:W-:Y:S01]  /*7f60*/  BSSY.RECONVERGENT B0, `(.L_x_141) ;  /* 0x0000053000007945 */ /* 0x000fe20003800200 */
[--C-:B------:R-:W-:Y:S01]  /*7f70*/  HADD2.F32 R21, -RZ, R41.reuse.H0_H0 ;  /* 0x20000029ff157230 */ /* 0x100fe20000004100 */
[----:B------:R-:W-:Y:S01]  /*7f80*/  LOP3.LUT R74, R74, 0xfefffff8, RZ, 0xc0, !PT ;  /* 0xfefffff84a4a7812 */ /* 0x000fe200078ec0ff */
[----:B---3--:R-:W-:Y:S02]  /*7f90*/  HADD2.F32 R38, -RZ, R41.H1_H1 ;  /* 0x30000029ff267230 */ /* 0x008fe40000004100 */
[--C-:B------:R-:W-:Y:S02]  /*7fa0*/  HADD2.F32 R37, -RZ, R42.reuse.H0_H0 ;  /* 0x2000002aff257230 */ /* 0x100fe40000004100 */
[----:B------:R-:W-:Y:S02]  /*7fb0*/  HADD2.F32 R40, -RZ, R42.H1_H1 ;  /* 0x3000002aff287230 */ /* 0x000fe40000004100 */
[----:B------:R-:W2:Y:S01]  /*7fc0*/  LDTM.x16 R4, tmem[UR4+0x30] ;  /* 0x00003004000479ee */ /* 0x000ea20008240000 */
[----:B------:R-:W-:Y:S01]  /*7fd0*/  NOP ;  /* 0x0000000000007918 */ /* 0x000fe20000000000 */
[----:B--2---:R2:W-:Y:S01]  /*7fe0*/  SYNCS.ARRIVE.TRANS64.RED.A1T0 RZ, [R74+URZ], RZ ;  /* 0x000000ff4aff79a7 */ /* 0x0045e200081004ff */
[--C-:B------:R-:W-:Y:S02]  /*7ff0*/  HADD2.F32 R39, -RZ, R43.reuse.H0_H0 ;  /* 0x2000002bff277230 */ /* 0x100fe40000004100 */
[----:B------:R-:W-:Y:S02]  /*8000*/  HADD2.F32 R42, -RZ, R43.H1_H1 ;  /* 0x3000002bff2a7230 */ /* 0x000fe40000004100 */
[--C-:B-1----:R-:W-:Y:S02]  /*8010*/  HADD2.F32 R41, -RZ, R48.reuse.H0_H0 ;  /* 0x20000030ff297230 */ /* 0x102fe40000004100 */
[----:B------:R-:W-:Y:S02]  /*8020*/  HADD2.F32 R43, -RZ, R48.H1_H1 ;  /* 0x30000030ff2b7230 */ /* 0x000fe40000004100 */
[--C-:B------:R-:W-:Y:S02]  /*8030*/  HADD2.F32 R44, -RZ, R49.reuse.H0_H0 ;  /* 0x20000031ff2c7230 */ /* 0x100fe40000004100 */
[----:B------:R-:W-:Y:S02]  /*8040*/  HADD2.F32 R46, -RZ, R49.H1_H1 ;  /* 0x30000031ff2e7230 */ /* 0x000fe40000004100 */
[--C-:B------:R-:W-:Y:S02]  /*8050*/  HADD2.F32 R45, -RZ, R50.reuse.H0_H0 ;  /* 0x20000032ff2d7230 */ /* 0x100fe40000004100 */
[----:B------:R-:W-:Y:S02]  /*8060*/  HADD2.F32 R48, -RZ, R50.H1_H1 ;  /* 0x30000032ff307230 */ /* 0x000fe40000004100 */
[--C-:B------:R-:W-:Y:S02]  /*8070*/  HADD2.F32 R47, -RZ, R51.reuse.H0_H0 ;  /* 0x20000033ff2f7230 */ /* 0x100fe40000004100 */
[----:B------:R-:W-:Y:S02]  /*8080*/  HADD2.F32 R50, -RZ, R51.H1_H1 ;  /* 0x30000033ff327230 */ /* 0x000fe40000004100 */
[C---:B------:R-:W-:Y:S01]  /*8090*/  FMUL R4, R32.reuse, R4 ;  /* 0x0000000420047220 */ /* 0x040fe20000400000 */
[C---:B------:R-:W-:Y:S01]  /*80a0*/  FMUL R5, R32.reuse, R5 ;  /* 0x0000000520057220 */ /* 0x040fe20000400000 */
[C---:B------:R-:W-:Y:S01]  /*80b0*/  FMUL R6, R32.reuse, R6 ;  /* 0x0000000620067220 */ /* 0x040fe20000400000 */
[C---:B------:R-:W-:Y:S01]  /*80c0*/  FMUL R7, R32.reuse, R7 ;  /* 0x0000000720077220 */ /* 0x040fe20000400000 */
[C---:B------:R-:W-:Y:S01]  /*80d0*/  FFMA R4, R35.reuse, R20, R4 ;  /* 0x0000001423047223 */ /* 0x040fe20000000004 */
        /* <DEDUP_REMOVED lines=21> */
[----:B------:R-:W-:Y:S01]  /*8230*/  FFMA R15, R35, R46, R15 ;  /* 0x0000002e230f7223 */ /* 0x000fe2000000000f */
        /* <DEDUP_REMOVED lines=20> */
[----:B-1----:R-:W1:Y:S02]  /*8380*/  FENCE.VIEW.ASYNC.S ;  /* 0x00000000000073c6 */ /* 0x002e640000000000 */
[----:B-1----:R-:W-:Y:S06]  /*8390*/  BAR.SYNC.DEFER_BLOCKING 0x1, 0x80 ;  /* 0x0042000000007b1d */ /* 0x002fec0000010000 */
        /* <DEDUP_REMOVED lines=14> */
[----:B-1----:R-:W-:Y:S04]  /*8480*/  DEPBAR.LE SB0, 0x1 ;  /* 0x000080400000791a */ /* 0x002fe80000000000 */
.L_x_142:
[----:B------:R-:W-:Y:S05]  /*8490*/  BSYNC.RECONVERGENT B0 ;  /* 0x0000000000007941 */ /* 0x000fea0003800200 */
.L_x_141:
[----:B------:R-:W-:Y:S01]  /*84a0*/  BAR.SYNC.DEFER_BLOCKING 0x1, 0x80 ;  /* 0x0042000000007b1d */ /* 0x000fe20000010000 */
[----:B------:R-:W-:Y:S01]  /*84b0*/  UISETP.NE.AND UP0, UPT, UR49, -0x4, UPT ;  /* 0xfffffffc3100788c */ /* 0x000fe2000bf05270 */
[----:B------:R-:W-:Y:S08]  /*84c0*/  IADD3 R0, PT, PT, R30, 0x1, RZ ;  /* 0x000000011e007810 */ /* 0x000ff00007ffe0ff */
[----:B------:R-:W-:Y:S05]  /*84d0*/  BRA.U !UP0, `(.L_x_143) ;  /* 0x0000000108287547 */ /* 0x000fea000b800000 */
[----:B------:R-:W-:Y:S01]  /*84e0*/  ISETP.NE.AND P0, PT, R78, RZ, PT ;  /* 0x000000ff4e00720c */ /* 0x000fe20003f05270 */
[----:B------:R-:W-:Y:S01]  /*84f0*/  IMAD.U32 R3, RZ, RZ, UR51 ;  /* 0x00000033ff037e24 */ /* 0x000fe2000f8e00ff */
[----:B------:R-:W-:Y:S01]  /*8500*/  UIADD3 UR51, UPT, UPT, UR51, 0x1, URZ ;  /* 0x0000000133337890 */ /* 0x000fe2000fffe0ff */
[----:B------:R-:W-:Y:S03]  /*8510*/  IMAD.U32 R2, RZ, RZ, UR37 ;  /* 0x00000025ff027e24 */ /* 0x000fe6000f8e00ff */
[----:B------:R-:W-:Y:S04]  /*8520*/  UISETP.NE.AND UP0, UPT, UR51, 0x4, UPT ;  /* 0x000000043300788c */ /* 0x000fe8000bf05270 */
[----:B------:R-:W-:Y:S03]  /*8530*/  USEL UR51, UR51, URZ, UP0 ;  /* 0x000000ff33337287 */ /* 0x000fe60008000000 */
[----:B------:R-:W-:Y:S05]  /*8540*/  @P0 LEA R3, R3, UR48, 0x3 ;  /* 0x0000003003030c11 */ /* 0x000fea000f8e18ff */
[----:B------:R-:W-:Y:S05]  /*8550*/  @P0 VIADD R3, R3, 0x60 ;  /* 0x0000006003030836 */ /* 0x000fea0000000000 */
[----:B------:R-:W-:Y:S04]  /*8560*/  @P0 PRMT R2, R2, 0x654, R3 ;  /* 0x0000065402020816 */ /* 0x000fe80000000003 */
[----:B------:R1:W-:Y:S03]  /*8570*/  @P0 SYNCS.ARRIVE.TRANS64.RED.A1T0 RZ, [R2+URZ], RZ ;  /* 0x000000ff02ff09a7 */ /* 0x0003e600081004ff */
.L_x_143:
[----:B------:R-:W-:Y:S01]  /*8580*/  ISETP.NE.AND P2, PT, R73, RZ, PT ;  /* 0x000000ff4900720c */ /* 0x000fe20003f45270 */
[----:B------:R-:W-:Y:S01]  /*8590*/  UIADD3 UR49, UPT, UPT, UR49, 0x4, URZ ;  /* 0x0000000431317890 */ /* 0x000fe2000fffe0ff */
[----:B------:R-:W-:Y:S01]  /*85a0*/  ISETP.NE.AND P0, PT, R76, 0x2, PT ;  /* 0x000000024c00780c */ /* 0x000fe20003f05270 */
[----:B------:R-:W-:Y:S01]  /*85b0*/  IMAD.IADD R20, R29, 0x1, R58 ;  /* 0x000000011d147824 */ /* 0x000fe200078e023a */
[----:B------:R-:W-:Y:S01]  /*85c0*/  ISETP.NE.AND P1, PT, R0, 0x4, PT ;  /* 0x000000040000780c */ /* 0x000fe20003f25270 */
[----:B------:R-:W-:Y:S01]  /*85d0*/  IMAD.IADD R21, R31, 0x1, R60 ;  /* 0x000000011f157824 */ /* 0x000fe200078e023c */
[----:B-1----:R-:W-:Y:S02]  /*85e0*/  SEL R2, RZ, 0x1, P0 ;  /* 0x00000001ff027807 */ /* 0x002fe40000000000 */
[----:B------:R-:W-:Y:S02]  /*85f0*/  SEL R3, RZ, 0x1, P1 ;  /* 0x00000001ff037807 */ /* 0x000fe40000800000 */
[----:B------:R-:W-:Y:S02]  /*8600*/  LOP3.LUT R69, R69, R2, RZ, 0x3c, !PT ;  /* 0x0000000245457212 */ /* 0x000fe400078e3cff */
[----:B------:R-:W-:Y:S02]  /*8610*/  LOP3.LUT R70, R70, R3, RZ, 0x3c, !PT ;  /* 0x0000000346467212 */ /* 0x000fe400078e3cff */
[----:B------:R-:W-:Y:S02]  /*8620*/  @P2 R2UR UR36, R68 ;  /* 0x00000000442422ca */ /* 0x000fe400000e0000 */
[----:B------:R-:W-:Y:S02]  /*8630*/  SEL R76, R76, RZ, P0 ;  /* 0x000000ff4c4c7207 */ /* 0x000fe40000000000 */
[----:B------:R-:W-:Y:S01]  /*8640*/  SEL R30, R0, RZ, P1 ;  /* 0x000000ff001e7207 */ /* 0x000fe20000800000 */
[----:B------:R-:W-:Y:S10]  /*8650*/  @P2 BRA `(.L_x_144) ;  /* 0xffffffcc00d42947 */ /* 0x000ff4000383ffff */
[----:B------:R-:W-:-:S09]  /*8660*/  UISETP.NE.AND UP0, UPT, UR50, URZ, UPT ;  /* 0x000000ff3200728c */ /* 0x000fd2000bf05270 */
[----:B------:R-:W-:Y:S05]  /*8670*/  BRA.U !UP0, `(.L_x_145) ;  /* 0x0000000108487547 */ /* 0x000fea000b800000 */
[----:B------:R-:W1:Y:S02]  /*8680*/  LDCU.64 UR4, c[0x0][0x890] ;  /* 0x00011200ff0477ac */ /* 0x000e640008000a00 */
[----:B-1----:R-:W-:-:S04]  /*8690*/  UISETP.NE.U32.AND UP0, UPT, UR4, URZ, UPT ;  /* 0x000000ff0400728c */ /* 0x002fc8000bf05070 */
[----:B------:R-:W-:-:S09]  /*86a0*/  UISETP.NE.AND.EX UP0, UPT, UR5, URZ, UPT, UP0 ;  /* 0x000000ff0500728c */ /* 0x000fd2000bf05300 */
[----:B------:R-:W-:Y:S05]  /*86b0*/  BRA.U UP0, `(.L_x_146) ;  /* 0x00000001000c7547 */ /* 0x000fea000b800000 */
[----:B------:R-:W-:-:S13]  /*86c0*/  FSETP.NEU.AND P0, PT, R35, RZ, PT ;  /* 0x000000ff2300720b */ /* 0x000fda0003f0d000 */
[----:B------:R-:W-:Y:S05]  /*86d0*/  @!P0 EXIT ;  /* 0x000000000000894d */ /* 0x000fea0003800000 */
[----:B------:R-:W-:Y:S05]  /*86e0*/  BRA `(.L_x_145) ;  /* 0x00000000002c7947 */ /* 0x000fea0003800000 */
.L_x_146:
[----:B------:R-:W-:Y:S01]  /*86f0*/  ISETP.NE.AND P0, PT, R75, RZ, PT ;  /* 0x000000ff4b00720c */ /* 0x000fe20003f05270 */
[----:B------:R-:W-:-:S12]  /*8700*/  BSSY.RECONVERGENT B0, `(.L_x_145) ;  /* 0x0000009000007945 */ /* 0x000fd80003800200 */
[----:B------:R-:W-:Y:S05]  /*8710*/  @P0 BRA `(.L_x_147) ;  /* 0x0000000000140947 */ /* 0x000fea0003800000 */
[----:B------:R-:W1:Y:S02]  /*8720*/  LDCU.64 UR4, c[0x0][0x888] ;  /* 0x00011100ff0477ac */ /* 0x000e640008000a00 */
[----:B-1----:R-:W-:-:S04]  /*8730*/  ISETP.NE.U32.AND P0, PT, RZ, UR4, PT ;  /* 0x00000004ff007c0c */ /* 0x002fc8000bf05070 */
[----:B------:R-:W-:-:S13]  /*8740*/  ISETP.NE.AND.EX P0, PT, RZ, UR5, PT, P0 ;  /* 0x00000005ff007c0c */ /* 0x000fda000bf05300 */
[----:B------:R-:W-:Y:S05]  /*8750*/  @!P0 EXIT ;  /* 0x000000000000894d */ /* 0x000fea0003800000 */
[----:B------:R-:W-:Y:S05]  /*8760*/  BRA `(.L_x_148) ;  /* 0x0000000000087947 */ /* 0x000fea0003800000 */
.L_x_147:
[----:B------:R-:W-:-:S13]  /*8770*/  FSETP.NEU.AND P0, PT, R35, RZ, PT ;  /* 0x000000ff2300720b */ /* 0x000fda0003f0d000 */
[----:B------:R-:W-:Y:S05]  /*8780*/  @!P0 EXIT ;  /* 0x000000000000894d */ /* 0x000fea0003800000 */
.L_x_148:
[----:B------:R-:W-:Y:S05]  /*8790*/  BSYNC.RECONVERGENT B0 ;  /* 0x0000000000007941 */ /* 0x000fea0003800200 */
.L_x_145:
[----:B------:R-:W-:Y:S01]  /*87a0*/  ULEA UR4, UR51, UR48, 0x3 ;  /* 0x0000003033047291 */ /* 0x000fe2000f8e18ff */
[----:B------:R-:W-:-:S04]  /*87b0*/  DEPBAR.LE SB0, 0x0 ;  /* 0x000080000000791a */ /* 0x000fc80000000000 */
[----:B------:R-:W-:-:S04]  /*87c0*/  UIADD3 UR4, UPT, UPT, UR4, 0x60, URZ ;  /* 0x0000006004047890 */ /* 0x000fc8000fffe0ff */
[----:B------:R-:W-:-:S09]  /*87d0*/  UPRMT UR4, UR37, 0x654, UR4 ;  /* 0x0000065425047896 */ /* 0x000fd20008000004 */
[----:B------:R-:W-:Y:S01]  /*87e0*/  SYNCS.ARRIVE.TRANS64.RED.A1T0 RZ, [UR4], RZ ;  /* 0x000000ffffff79a7 */ /* 0x000fe20008100404 */
[----:B------:R-:W-:Y:S05]  /*87f0*/  EXIT ;  /* 0x000000000000794d */ /* 0x000fea0003800000 */
.L_x_24:
[----:B--2---:R2:W4:Y:S02]  /*8800*/  SYNCS.PHASECHK.TRANS64.TRYWAIT P0, [R3+URZ+0x100], R2 ;  /* 0x00010002030075a7 */ /* 0x00452400080011ff */
[----:B----4-:R-:W-:Y:S05]  /*8810*/  @!P0 NANOSLEEP.SYNCS 0x989680 ;  /* 0x009896800000895d */ /* 0x010fea0003900000 */
[----:B------:R-:W4:Y:S02]  /*8820*/  @!P0 SYNCS.PHASECHK.TRANS64 P0, [R3+URZ+0x100], R2 ;  /* 0x00010002030085a7 */ /* 0x000f2400080010ff */
[----:B----4-:R-:W-:Y:S05]  /*8830*/  @!P0 BRA `(.L_x_24) ;  /* 0xfffffffc00f08947 */ /* 0x010fea000383ffff */
[----:B------:R-:W-:Y:S05]  /*8840*/  BRA `(.L_x_149) ;  /* 0xffffff8c00f07947 */ /* 0x000fea000383ffff */
.L_x_27:
[----:B-1----:R-:W-:-:S07]  /*8850*/  MOV R2, UR33 ;  /* 0x0000002100027c02 */ /* 0x002fce0008000f00 */
.L_x_150:
[----:B-1----:R1:W2:Y:S02]  /*8860*/  SYNCS.PHASECHK.TRANS64.TRYWAIT P0, [R2+URZ+0x20], R5 ;  /* 0x00002005020075a7 */ /* 0x0022a400080011ff */
[----:B--2---:R-:W-:Y:S05]  /*8870*/  @!P0 NANOSLEEP.SYNCS 0x989680 ;  /* 0x009896800000895d */ /* 0x004fea0003900000 */
[----:B------:R-:W2:Y:S02]  /*8880*/  @!P0 SYNCS.PHASECHK.TRANS64 P0, [R2+URZ+0x20], R5 ;  /* 0x00002005020085a7 */ /* 0x000ea400080010ff */
[----:B--2---:R-:W-:Y:S05]  /*8890*/  @!P0 BRA `(.L_x_150) ;  /* 0xfffffffc00f08947 */ /* 0x004fea000383ffff */
[----:B------:R-:W-:Y:S05]  /*88a0*/  BRA `(.L_x_26) ;  /* 0xffffff9000547947 */ /* 0x000fea000383ffff */
.L_x_34:
[----:B-1----:R-:W-:-:S07]  /*88b0*/  MOV R2, UR17 ;  /* 0x0000001100027c02 */ /* 0x002fce0008000f00 */
.L_x_151:
[----:B-1----:R1:W2:Y:S02]  /*88c0*/  SYNCS.PHASECHK.TRANS64.TRYWAIT P0, [R2+URZ+0x20], R5 ;  /* 0x00002005020075a7 */ /* 0x0022a400080011ff */
[----:B--2---:R-:W-:Y:S05]  /*88d0*/  @!P0 NANOSLEEP.SYNCS 0x989680 ;  /* 0x009896800000895d */ /* 0x004fea0003900000 */
[----:B------:R-:W2:Y:S02]  /*88e0*/  @!P0 SYNCS.PHASECHK.TRANS64 P0, [R2+URZ+0x20], R5 ;  /* 0x00002005020085a7 */ /* 0x000ea400080010ff */
[----:B--2---:R-:W-:Y:S05]  /*88f0*/  @!P0 BRA `(.L_x_151) ;  /* 0xfffffffc00f08947 */ /* 0x004fea000383ffff */
[----:B------:R-:W-:Y:S05]  /*8900*/  BRA `(.L_x_33) ;  /* 0xffffff94000c7947 */ /* 0x000fea000383ffff */
.L_x_39:
[----:B-1----:R1:W2:Y:S02]  /*8910*/  SYNCS.PHASECHK.TRANS64.TRYWAIT P0, [R2+URZ+0x90], R3 ;  /* 0x00009003020075a7 */ /* 0x0022a400080011ff */
[----:B--2---:R-:W-:Y:S05]  /*8920*/  @!P0 NANOSLEEP.SYNCS 0x989680 ;  /* 0x009896800000895d */ /* 0x004fea0003900000 */
[----:B------:R-:W2:Y:S02]  /*8930*/  @!P0 SYNCS.PHASECHK.TRANS64 P0, [R2+URZ+0x90], R3 ;  /* 0x00009003020085a7 */ /* 0x000ea400080010ff */
[----:B--2---:R-:W-:Y:S05]  /*8940*/  @!P0 BRA `(.L_x_39) ;  /* 0xfffffffc00f08947 */ /* 0x004fea000383ffff */
[----:B------:R-:W-:Y:S05]  /*8950*/  BRA `(.L_x_152) ;  /* 0xffffff9400ac7947 */ /* 0x000fea000383ffff */
.L_x_43:
[----:B---3--:R-:W-:-:S07]  /*8960*/  MOV R0, UR4 ;  /* 0x0000000400007c02 */ /* 0x008fce0008000f00 */
.L_x_153:
[----:B-1----:R1:W2:Y:S02]  /*8970*/  SYNCS.PHASECHK.TRANS64.TRYWAIT P0, [R0+URZ], R3 ;  /* 0x00000003000075a7 */ /* 0x0022a400080011ff */
[----:B--2---:R-:W-:Y:S05]  /*8980*/  @!P0 NANOSLEEP.SYNCS 0x989680 ;  /* 0x009896800000895d */ /* 0x004fea0003900000 */
[----:B------:R-:W2:Y:S02]  /*8990*/  @!P0 SYNCS.PHASECHK.TRANS64 P0, [R0+URZ], R3 ;  /* 0x00000003000085a7 */ /* 0x000ea400080010ff */
[----:B--2---:R-:W-:Y:S05]  /*89a0*/  @!P0 BRA `(.L_x_153) ;  /* 0xfffffffc00f08947 */ /* 0x004fea000383ffff */
[----:B------:R-:W-:Y:S05]  /*89b0*/  BRA `(.L_x_154) ;  /* 0xffffff9c001c7947 */ /* 0x000fea000383ffff */
.L_x_44:
[----:B---3--:R-:W-:-:S07]  /*89c0*/  MOV R0, UR4 ;  /* 0x0000000400007c02 */ /* 0x008fce0008000f00 */
.L_x_155:
[----:B-1----:R1:W2:Y:S02]  /*89d0*/  SYNCS.PHASECHK.TRANS64.TRYWAIT P0, [R0+URZ], R3 ;  /* 0x00000003000075a7 */ /* 0x0022a400080011ff */
[----:B--2---:R-:W-:Y:S05]  /*89e0*/  @!P0 NANOSLEEP.SYNCS 0x989680 ;  /* 0x009896800000895d */ /* 0x004fea0003900000 */
[----:B------:R-:W2:Y:S02]  /*89f0*/  @!P0 SYNCS.PHASECHK.TRANS64 P0, [R0+URZ], R3 ;  /* 0x00000003000085a7 */ /* 0x000ea400080010ff */
[----:B--2---:R-:W-:Y:S05]  /*8a00*/  @!P0 BRA `(.L_x_155) ;  /* 0xfffffffc00f08947 */ /* 0x004fea000383ffff */
[----:B------:R-:W-:Y:S05]  /*8a10*/  BRA `(.L_x_156) ;  /* 0xffffff9c00287947 */ /* 0x000fea000383ffff */
.L_x_45:
[----:B---3--:R-:W-:-:S07]  /*8a20*/  MOV R0, UR4 ;  /* 0x0000000400007c02 */ /* 0x008fce0008000f00 */
.L_x_157:
[----:B-1----:R1:W2:Y:S02]  /*8a30*/  SYNCS.PHASECHK.TRANS64.TRYWAIT P0, [R0+URZ], R3 ;  /* 0x00000003000075a7 */ /* 0x0022a400080011ff */
[----:B--2---:R-:W-:Y:S05]  /*8a40*/  @!P0 NANOSLEEP.SYNCS 0x989680 ;  /* 0x009896800000895d */ /* 0x004fea0003900000 */
[----:B------:R-:W2:Y:S02]  /*8a50*/  @!P0 SYNCS.PHASECHK.TRANS64 P0, [R0+URZ], R3 ;  /* 0x00000003000085a7 */ /* 0x000ea400080010ff */
[----:B--2---:R-:W-:Y:S05]  /*8a60*/  @!P0 BRA `(.L_x_157) ;  /* 0xfffffffc00f08947 */ /* 0x004fea000383ffff */
[----:B------:R-:W-:Y:S05]  /*8a70*/  BRA `(.L_x_158) ;  /* 0xffffff9c00347947 */ /* 0x000fea000383ffff */
.L_x_48:
[----:B-1----:R1:W2:Y:S02]  /*8a80*/  SYNCS.PHASECHK.TRANS64.TRYWAIT P0, [R0+URZ+0xf0], R5 ;  /* 0x0000f005000075a7 */ /* 0x0022a400080011ff */
[----:B--2---:R-:W-:Y:S05]  /*8a90*/  @!P0 NANOSLEEP.SYNCS 0x989680 ;  /* 0x009896800000895d */ /* 0x004fea0003900000 */
[----:B------:R-:W2:Y:S02]  /*8aa0*/  @!P0 SYNCS.PHASECHK.TRANS64 P0, [R0+URZ+0xf0], R5 ;  /* 0x0000f005000085a7 */ /* 0x000ea400080010ff */
[----:B--2---:R-:W-:Y:S05]  /*8ab0*/  @!P0 BRA `(.L_x_48) ;  /* 0xfffffffc00f08947 */ /* 0x004fea000383ffff */
[----:B------:R-:W-:Y:S05]  /*8ac0*/  BRA `(.L_x_159) ;  /* 0xffffff9c00947947 */ /* 0x000fea000383ffff */
.L_x_49:
[----:B------:R-:W-:-:S07]  /*8ad0*/  MOV R0, UR5 ;  /* 0x0000000500007c02 */ /* 0x000fce0008000f00 */
.L_x_160:
[----:B-1----:R1:W2:Y:S02]  /*8ae0*/  SYNCS.PHASECHK.TRANS64.TRYWAIT P0, [R0+URZ+0xa0], R7 ;  /* 0x0000a007000075a7 */ /* 0x0022a400080011ff */
[----:B--2---:R-:W-:Y:S05]  /*8af0*/  @!P0 NANOSLEEP.SYNCS 0x989680 ;  /* 0x009896800000895d */ /* 0x004fea0003900000 */
[----:B------:R-:W2:Y:S02]  /*8b00*/  @!P0 SYNCS.PHASECHK.TRANS64 P0, [R0+URZ+0xa0], R7 ;  /* 0x0000a007000085a7 */ /* 0x000ea400080010ff */
[----:B--2---:R-:W-:Y:S05]  /*8b10*/  @!P0 BRA `(.L_x_160) ;  /* 0xfffffffc00f08947 */ /* 0x004fea000383ffff */
[----:B------:R-:W-:Y:S05]  /*8b20*/  BRA `(.L_x_161) ;  /* 0xffffff9c00a47947 */ /* 0x000fea000383ffff */
.L_x_50:
[----:B-1----:R1:W2:Y:S02]  /*8b30*/  SYNCS.PHASECHK.TRANS64.TRYWAIT P1, [R0+URZ+0x90], R5 ;  /* 0x00009005000075a7 */ /* 0x0022a400080211ff */
[----:B--2---:R-:W-:Y:S05]  /*8b40*/  @!P1 NANOSLEEP.SYNCS 0x989680 ;  /* 0x009896800000995d */ /* 0x004fea0003900000 */
[----:B------:R-:W2:Y:S02]  /*8b50*/  @!P1 SYNCS.PHASECHK.TRANS64 P1, [R0+URZ+0x90], R5 ;  /* 0x00009005000095a7 */ /* 0x000ea400080210ff */
[----:B--2---:R-:W-:Y:S05]  /*8b60*/  @!P1 BRA `(.L_x_50) ;  /* 0xfffffffc00f09947 */ /* 0x004fea000383ffff */
[----:B------:R-:W-:Y:S05]  /*8b70*/  BRA `(.L_x_162) ;  /* 0xffffff9c00d47947 */ /* 0x000fea000383ffff */
.L_x_53:
[----:B------:R-:W-:-:S07]  /*8b80*/  MOV R0, UR5 ;  /* 0x0000000500007c02 */ /* 0x000fce0008000f00 */
.L_x_163:
[----:B-1----:R1:W2:Y:S02]  /*8b90*/  SYNCS.PHASECHK.TRANS64.TRYWAIT P0, [R0+URZ+0xa0], R3 ;  /* 0x0000a003000075a7 */ /* 0x0022a400080011ff */
[----:B--2---:R-:W-:Y:S05]  /*8ba0*/  @!P0 NANOSLEEP.SYNCS 0x989680 ;  /* 0x009896800000895d */ /* 0x004fea0003900000 */
[----:B------:R-:W2:Y:S02]  /*8bb0*/  @!P0 SYNCS.PHASECHK.TRANS64 P0, [R0+URZ+0xa0], R3 ;  /* 0x0000a003000085a7 */ /* 0x000ea400080010ff */
[----:B--2---:R-:W-:Y:S05]  /*8bc0*/  @!P0 BRA `(.L_x_163) ;  /* 0xfffffffc00f08947 */ /* 0x004fea000383ffff */
[----:B------:R-:W-:Y:S05]  /*8bd0*/  BRA `(.L_x_52) ;  /* 0xffffffa000287947 */ /* 0x000fea000383ffff */
.L_x_62:
[----:B-1----:R-:W-:-:S04]  /*8be0*/  MOV R4, UR6 ;  /* 0x0000000600047c02 */ /* 0x002fc80008000f00 */
[----:B------:R1:W2:Y:S03]  /*8bf0*/  SYNCS.PHASECHK.TRANS64.TRYWAIT P0, [R4+URZ+0x8], R5 ;  /* 0x00000805040075a7 */ /* 0x0002a600080011ff */
[----:B--2---:R-:W-:Y:S05]  /*8c00*/  @!P0 NANOSLEEP.SYNCS 0x989680 ;  /* 0x009896800000895d */ /* 0x004fea0003900000 */
[----:B------:R-:W2:Y:S02]  /*8c10*/  @!P0 SYNCS.PHASECHK.TRANS64 P0, [R4+URZ+0x8], R5 ;  /* 0x00000805040085a7 */ /* 0x000ea400080010ff */
[----:B--2---:R-:W-:Y:S05]  /*8c20*/  @!P0 BRA `(.L_x_62) ;  /* 0xfffffffc00ec8947 */ /* 0x004fea000383ffff */
[----:B------:R-:W-:Y:S05]  /*8c30*/  BRA `(.L_x_61) ;  /* 0xffffffa000dc7947 */ /* 0x000fea000383ffff */
.L_x_64:
[----:B------:R-:W-:Y:S01]  /*8c40*/  BSSY B0, `(.L_x_164) ;  /* 0x0000006000007945 */ /* 0x000fe20003800000 */
[----:B------:R-:W-:-:S07]  /*8c50*/  MOV R15, 0xffffffff ;  /* 0xffffffff000f7802 */ /* 0x000fce0000000f00 */
[----:B-1---5:R-:W-:Y:S05]  /*8c60*/  WARPSYNC.COLLECTIVE R15, `(.L_x_165) ;  /* 0x000000000f0c7348 */ /* 0x022fea0003c00000 */
[----:B------:R-:W-:Y:S02]  /*8c70*/  ELECT P6, UR79, PT ;  /* 0x00000000004f782f */ /* 0x000fe400038c0000 */
[----:B------:R-:W-:Y:S01]  /*8c80*/  MOV R14, UR79 ;  /* 0x0000004f000e7c02 */ /* 0x000fe20008000f00 */
[----:B-1---5:R-:W-:Y:S10]  /*8c90*/  ENDCOLLECTIVE ;  /* 0x000000000000791b */ /* 0x022ff40003800000 */
.L_x_165:
[----:B------:R-:W-:Y:S05]  /*8ca0*/  BSYNC B0 ;  /* 0x0000000000007941 */ /* 0x000fea0003800000 */
.L_x_164:
[----:B------:R-:W-:Y:S05]  /*8cb0*/  BRA `(.L_x_166) ;  /* 0xffffffa4000c7947 */ /* 0x000fea000383ffff */
.L_x_66:
[----:B-1----:R-:W-:-:S04]  /*8cc0*/  MOV R2, UR6 ;  /* 0x0000000600027c02 */ /* 0x002fc80008000f00 */
[----:B------:R1:W2:Y:S03]  /*8cd0*/  SYNCS.PHASECHK.TRANS64.TRYWAIT P0, [R2+URZ+0x8], R3 ;  /* 0x00000803020075a7 */ /* 0x0002a600080011ff */
[----:B--2---:R-:W-:Y:S05]  /*8ce0*/  @!P0 NANOSLEEP.SYNCS 0x989680 ;  /* 0x009896800000895d */ /* 0x004fea0003900000 */
[----:B------:R-:W2:Y:S02]  /*8cf0*/  @!P0 SYNCS.PHASECHK.TRANS64 P0, [R2+URZ+0x8], R3 ;  /* 0x00000803020085a7 */ /* 0x000ea400080010ff */
[----:B--2---:R-:W-:Y:S05]  /*8d00*/  @!P0 BRA `(.L_x_66) ;  /* 0xfffffffc00ec8947 */ /* 0x004fea000383ffff */
[----:B------:R-:W-:Y:S05]  /*8d10*/  BRA `(.L_x_65) ;  /* 0xffffffa400107947 */ /* 0x000fea000383ffff */
.L_x_67:
[----:B-1----:R1:W2:Y:S02]  /*8d20*/  SYNCS.PHASECHK.TRANS64.TRYWAIT P0, [R0+URZ+0x90], R5 ;  /* 0x00009005000075a7 */ /* 0x0022a400080011ff */
[----:B--2---:R-:W-:Y:S05]  /*8d30*/  @!P0 NANOSLEEP.SYNCS 0x989680 ;  /* 0x009896800000895d */ /* 0x004fea0003900000 */
[----:B------:R-:W2:Y:S02]  /*8d40*/  @!P0 SYNCS.PHASECHK.TRANS64 P0, [R0+URZ+0x90], R5 ;  /* 0x00009005000085a7 */ /* 0x000ea400080010ff */
[----:B--2---:R-:W-:Y:S05]  /*8d50*/  @!P0 BRA `(.L_x_67) ;  /* 0xfffffffc00f08947 */ /* 0x004fea000383ffff */
[----:B------:R-:W-:Y:S05]  /*8d60*/  BRA `(.L_x_167) ;  /* 0xffffffa400f87947 */ /* 0x000fea000383ffff */
.L_x_69:
[----:B------:R-:W-:-:S07]  /*8d70*/  MOV R0, UR9 ;  /* 0x0000000900007c02 */ /* 0x000fce0008000f00 */
.L_x_168:
[----:B-1----:R1:W2:Y:S02]  /*8d80*/  SYNCS.PHASECHK.TRANS64.TRYWAIT P0, [R0+URZ+0xd0], R5 ;  /* 0x0000d005000075a7 */ /* 0x0022a400080011ff */
[----:B--2---:R-:W-:Y:S05]  /*8d90*/  @!P0 NANOSLEEP.SYNCS 0x989680 ;  /* 0x009896800000895d */ /* 0x004fea0003900000 */
[----:B------:R-:W2:Y:S02]  /*8da0*/  @!P0 SYNCS.PHASECHK.TRANS64 P0, [R0+URZ+0xd0], R5 ;  /* 0x0000d005000085a7 */ /* 0x000ea400080010ff */
[----:B--2---:R-:W-:Y:S05]  /*8db0*/  @!P0 BRA `(.L_x_168) ;  /* 0xfffffffc00f08947 */ /* 0x004fea000383ffff */
[----:B------:R-:W-:Y:S05]  /*8dc0*/  BRA `(.L_x_169) ;  /* 0xffffffa800447947 */ /* 0x000fea000383ffff */
.L_x_72:
[----:B------:R-:W-:Y:S07]  /*8dd0*/  MOV R0, UR8 ;  /* 0x0000000800007c02 */ /* 0x000fee0008000f00 */
.L_x_170:
[----:B-1----:R1:W2:Y:S02]  /*8de0*/  SYNCS.PHASECHK.TRANS64.TRYWAIT P0, [R0+URZ], R5 ;  /* 0x00000005000075a7 */ /* 0x0022a400080011ff */
[----:B--2---:R-:W-:Y:S05]  /*8df0*/  @!P0 NANOSLEEP.SYNCS 0x989680 ;  /* 0x009896800000895d */ /* 0x004fea0003900000 */
[----:B------:R-:W2:Y:S02]  /*8e00*/  @!P0 SYNCS.PHASECHK.TRANS64 P0, [R0+URZ], R5 ;  /* 0x00000005000085a7 */ /* 0x000ea400080010ff */
[----:B--2---:R-:W-:Y:S05]  /*8e10*/  @!P0 BRA `(.L_x_170) ;  /* 0xfffffffc00f08947 */ /* 0x004fea000383ffff */
[----:B------:R-:W-:Y:S05]  /*8e20*/  BRA `(.L_x_71) ;  /* 0xffffffa800587947 */ /* 0x000fea000383ffff */
.L_x_76:
[----:B-1----:R-:W-:-:S07]  /*8e30*/  MOV R0, UR8 ;  /* 0x0000000800007c02 */ /* 0x002fce0008000f00 */
.L_x_171:
[----:B-1----:R1:W2:Y:S02]  /*8e40*/  SYNCS.PHASECHK.TRANS64.TRYWAIT P0, [R0+URZ], R3 ;  /* 0x00000003000075a7 */ /* 0x0022a400080011ff */
[----:B--2---:R-:W-:Y:S05]  /*8e50*/  @!P0 NANOSLEEP.SYNCS 0x989680 ;  /* 0x009896800000895d */ /* 0x004fea0003900000 */
[----:B------:R-:W2:Y:S02]  /*8e60*/  @!P0 SYNCS.PHASECHK.TRANS64 P0, [R0+URZ], R3 ;  /* 0x00000003000085a7 */ /* 0x000ea400080010ff */
[----:B--2---:R-:W-:Y:S05]  /*8e70*/  @!P0 BRA `(.L_x_171) ;  /* 0xfffffffc00f08947 */ /* 0x004fea000383ffff */
[----:B------:R-:W-:Y:S05]  /*8e80*/  BRA `(.L_x_172) ;  /* 0xffffffac004c7947 */ /* 0x000fea000383ffff */
.L_x_77:
[----:B------:R-:W-:-:S07]  /*8e90*/  MOV R0, UR8 ;  /* 0x0000000800007c02 */ /* 0x000fce0008000f00 */
.L_x_173:
[----:B-1----:R1:W2:Y:S02]  /*8ea0*/  SYNCS.PHASECHK.TRANS64.TRYWAIT P0, [R0+URZ], R3 ;  /* 0x00000003000075a7 */ /* 0x0022a400080011ff */
[----:B--2---:R-:W-:Y:S05]  /*8eb0*/  @!P0 NANOSLEEP.SYNCS 0x989680 ;  /* 0x009896800000895d */ /* 0x004fea0003900000 */
[----:B------:R-:W2:Y:S02]  /*8ec0*/  @!P0 SYNCS.PHASECHK.TRANS64 P0, [R0+URZ], R3 ;  /* 0x00000003000085a7 */ /* 0x000ea400080010ff */
[----:B--2---:R-:W-:Y:S05]  /*8ed0*/  @!P0 BRA `(.L_x_173) ;  /* 0xfffffffc00f08947 */ /* 0x004fea000383ffff */
[----:B------:R-:W-:Y:S05]  /*8ee0*/  BRA `(.L_x_174) ;  /* 0xffffffac00587947 */ /* 0x000fea000383ffff */
.L_x_78:
[----:B------:R-:W-:-:S07]  /*8ef0*/  MOV R0, UR8 ;  /* 0x0000000800007c02 */ /* 0x000fce0008000f00 */
.L_x_175:
[----:B-1----:R1:W2:Y:S02]  /*8f00*/  SYNCS.PHASECHK.TRANS64.TRYWAIT P0, [R0+URZ], R3 ;  /* 0x00000003000075a7 */ /* 0x0022a400080011ff */
[----:B--2---:R-:W-:Y:S05]  /*8f10*/  @!P0 NANOSLEEP.SYNCS 0x989680 ;  /* 0x009896800000895d */ /* 0x004fea0003900000 */
[----:B------:R-:W2:Y:S02]  /*8f20*/  @!P0 SYNCS.PHASECHK.TRANS64 P0, [R0+URZ], R3 ;  /* 0x00000003000085a7 */ /* 0x000ea400080010ff */
[----:B--2---:R-:W-:Y:S05]  /*8f30*/  @!P0 BRA `(.L_x_175) ;  /* 0xfffffffc00f08947 */ /* 0x004fea000383ffff */
[----:B------:R-:W-:Y:S05]  /*8f40*/  BRA `(.L_x_176) ;  /* 0xffffffac00647947 */ /* 0x000fea000383ffff */
.L_x_81:
[----:B------:R-:W-:-:S07]  /*8f50*/  MOV R0, UR7 ;  /* 0x0000000700007c02 */ /* 0x000fce0008000f00 */
.L_x_177:
[----:B-1----:R1:W2:Y:S02]  /*8f60*/  SYNCS.PHASECHK.TRANS64.TRYWAIT P1, [R0+URZ+0x110], R3 ;  /* 0x00011003000075a7 */ /* 0x0022a400080211ff */
[----:B--2---:R-:W-:Y:S05]  /*8f70*/  @!P1 NANOSLEEP.SYNCS 0x989680 ;  /* 0x009896800000995d */ /* 0x004fea0003900000 */
[----:B------:R-:W2:Y:S02]  /*8f80*/  @!P1 SYNCS.PHASECHK.TRANS64 P1, [R0+URZ+0x110], R3 ;  /* 0x00011003000095a7 */ /* 0x000ea400080210ff */
[----:B--2---:R-:W-:Y:S05]  /*8f90*/  @!P1 BRA `(.L_x_177) ;  /* 0xfffffffc00f09947 */ /* 0x004fea000383ffff */
[----:B------:R-:W-:Y:S05]  /*8fa0*/  BRA `(.L_x_178) ;  /* 0xffffffac00b07947 */ /* 0x000fea000383ffff */
.L_x_86:
[----:B--2---:R2:W4:Y:S02]  /*8fb0*/  SYNCS.PHASECHK.TRANS64.TRYWAIT P0, [R0+URZ+0x90], R3 ;  /* 0x00009003000075a7 */ /* 0x00452400080011ff */
[----:B----4-:R-:W-:Y:S05]  /*8fc0*/  @!P0 NANOSLEEP.SYNCS 0x989680 ;  /* 0x009896800000895d */ /* 0x010fea0003900000 */
[----:B------:R-:W4:Y:S02]  /*8fd0*/  @!P0 SYNCS.PHASECHK.TRANS64 P0, [R0+URZ+0x90], R3 ;  /* 0x00009003000085a7 */ /* 0x000f2400080010ff */
[----:B----4-:R-:W-:Y:S05]  /*8fe0*/  @!P0 BRA `(.L_x_86) ;  /* 0xfffffffc00f08947 */ /* 0x010fea000383ffff */
[----:B------:R-:W-:Y:S05]  /*8ff0*/  BRA `(.L_x_179) ;  /* 0xffffffb000c47947 */ /* 0x000fea000383ffff */
.L_x_89:
[----:B------:R-:W-:Y:S07]  /*9000*/  MOV R0, UR7 ;  /* 0x0000000700007c02 */ /* 0x000fee0008000f00 */
.L_x_180:
[----:B--2---:R2:W4:Y:S02]  /*9010*/  SYNCS.PHASECHK.TRANS64.TRYWAIT P0, [R0+URZ+0x88], R3 ;  /* 0x00008803000075a7 */ /* 0x00452400080011ff */
[----:B----4-:R-:W-:Y:S05]  /*9020*/  @!P0 NANOSLEEP.SYNCS 0x989680 ;  /* 0x009896800000895d */ /* 0x010fea0003900000 */
[----:B------:R-:W4:Y:S02]  /*9030*/  @!P0 SYNCS.PHASECHK.TRANS64 P0, [R0+URZ+0x88], R3 ;  /* 0x00008803000085a7 */ /* 0x000f2400080010ff */
[----:B----4-:R-:W-:Y:S05]  /*9040*/  @!P0 BRA `(.L_x_180) ;  /* 0xfffffffc00f08947 */ /* 0x010fea000383ffff */
[----:B------:R-:W-:Y:S05]  /*9050*/  BRA `(.L_x_88) ;  /* 0xffffffb400a47947 */ /* 0x000fea000383ffff */
.L_x_92:
[----:B------:R-:W-:Y:S07]  /*9060*/  MOV R3, UR7 ;  /* 0x0000000700037c02 */ /* 0x000fee0008000f00 */
.L_x_181:
[----:B-1----:R1:W2:Y:S02]  /*9070*/  SYNCS.PHASECHK.TRANS64.TRYWAIT P0, [R3+URZ+0x60], R12 ;  /* 0x0000600c030075a7 */ /* 0x0022a400080011ff */
[----:B--2---:R-:W-:Y:S05]  /*9080*/  @!P0 NANOSLEEP.SYNCS 0x989680 ;  /* 0x009896800000895d */ /* 0x004fea0003900000 */
[----:B------:R-:W2:Y:S02]  /*9090*/  @!P0 SYNCS.PHASECHK.TRANS64 P0, [R3+URZ+0x60], R12 ;  /* 0x0000600c030085a7 */ /* 0x000ea400080010ff */
[----:B--2---:R-:W-:Y:S05]  /*90a0*/  @!P0 BRA `(.L_x_181) ;  /* 0xfffffffc00f08947 */ /* 0x004fea000383ffff */
[----:B------:R-:W-:Y:S05]  /*90b0*/  BRA `(.L_x_182) ;  /* 0xffffffb8001c7947 */ /* 0x000fea000383ffff */
.L_x_93:
[----:B-1----:R-:W-:Y:S07]  /*90c0*/  MOV R3, UR7 ;  /* 0x0000000700037c02 */ /* 0x002fee0008000f00 */
.L_x_183:
[----:B-1----:R1:W2:Y:S02]  /*90d0*/  SYNCS.PHASECHK.TRANS64.TRYWAIT P0, [R3+URZ+0x68], R12 ;  /* 0x0000680c030075a7 */ /* 0x0022a400080011ff */
[----:B--2---:R-:W-:Y:S05]  /*90e0*/  @!P0 NANOSLEEP.SYNCS 0x989680 ;  /* 0x009896800000895d */ /* 0x004fea0003900000 */
[----:B------:R-:W2:Y:S02]  /*90f0*/  @!P0 SYNCS.PHASECHK.TRANS64 P0, [R3+URZ+0x68], R12 ;  /* 0x0000680c030085a7 */ /* 0x000ea400080010ff */
[----:B--2---:R-:W-:Y:S05]  /*9100*/  @!P0 BRA `(.L_x_183) ;  /* 0xfffffffc00f08947 */ /* 0x004fea000383ffff */
[----:B------:R-:W-:Y:S05]  /*9110*/  BRA `(.L_x_184) ;  /* 0xffffffb800787947 */ /* 0x000fea000383ffff */
.L_x_94:
[----:B-1----:R-:W-:Y:S07]  /*9120*/  MOV R3, UR7 ;  /* 0x0000000700037c02 */ /* 0x002fee0008000f00 */
.L_x_185:
[----:B-1----:R1:W2:Y:S02]  /*9130*/  SYNCS.PHASECHK.TRANS64.TRYWAIT P0, [R3+URZ+0x70], R12 ;  /* 0x0000700c030075a7 */ /* 0x0022a400080011ff */
[----:B--2---:R-:W-:Y:S05]  /*9140*/  @!P0 NANOSLEEP.SYNCS 0x989680 ;  /* 0x009896800000895d */ /* 0x004fea0003900000 */
[----:B------:R-:W2:Y:S02]  /*9150*/  @!P0 SYNCS.PHASECHK.TRANS64 P0, [R3+URZ+0x70], R12 ;  /* 0x0000700c030085a7 */ /* 0x000ea400080010ff */
[----:B--2---:R-:W-:Y:S05]  /*9160*/  @!P0 BRA `(.L_x_185) ;  /* 0xfffffffc00f08947 */ /* 0x004fea000383ffff */
[----:B------:R-:W-:Y:S05]  /*9170*/  BRA `(.L_x_186) ;  /* 0xffffffb800d47947 */ /* 0x000fea000383ffff */
.L_x_95:
[----:B------:R-:W-:Y:S07]  /*9180*/  MOV R3, UR7 ;  /* 0x0000000700037c02 */ /* 0x000fee0008000f00 */
.L_x_187:
[----:B-1----:R1:W2:Y:S02]  /*9190*/  SYNCS.PHASECHK.TRANS64.TRYWAIT P0, [R3+URZ+0x78], R12 ;  /* 0x0000780c030075a7 */ /* 0x0022a400080011ff */
[----:B--2---:R-:W-:Y:S05]  /*91a0*/  @!P0 NANOSLEEP.SYNCS 0x989680 ;  /* 0x009896800000895d */ /* 0x004fea0003900000 */
[----:B------:R-:W2:Y:S02]  /*91b0*/  @!P0 SYNCS.PHASECHK.TRANS64 P0, [R3+URZ+0x78], R12 ;  /* 0x0000780c030085a7 */ /* 0x000ea400080010ff */
[----:B--2---:R-:W-:Y:S05]  /*91c0*/  @!P0 BRA `(.L_x_187) ;  /* 0xfffffffc00f08947 */ /* 0x004fea000383ffff */
[----:B------:R-:W-:Y:S05]  /*91d0*/  BRA `(.L_x_188) ;  /* 0xffffffbc00747947 */ /* 0x000fea000383ffff */
.L_x_97:
[----:B------:R-:W-:-:S07]  /*91e0*/  MOV R0, UR7 ;  /* 0x0000000700007c02 */ /* 0x000fce0008000f00 */
.L_x_189:
[----:B-1----:R1:W4:Y:S02]  /*91f0*/  SYNCS.PHASECHK.TRANS64.TRYWAIT P0, [R0+URZ+0x60], R3 ;  /* 0x00006003000075a7 */ /* 0x00232400080011ff */
[----:B----4-:R-:W-:Y:S05]  /*9200*/  @!P0 NANOSLEEP.SYNCS 0x989680 ;  /* 0x009896800000895d */ /* 0x010fea0003900000 */
[----:B------:R-:W4:Y:S02]  /*9210*/  @!P0 SYNCS.PHASECHK.TRANS64 P0, [R0+URZ+0x60], R3 ;  /* 0x00006003000085a7 */ /* 0x000f2400080010ff */
[----:B----4-:R-:W-:Y:S05]  /*9220*/  @!P0 BRA `(.L_x_189) ;  /* 0xfffffffc00f08947 */ /* 0x010fea000383ffff */
[----:B------:R-:W-:Y:S05]  /*9230*/  BRA `(.L_x_190) ;  /* 0xffffffbc00fc7947 */ /* 0x000fea000383ffff */
.L_x_98:
[----:B-1----:R-:W-:-:S07]  /*9240*/  MOV R0, UR7 ;  /* 0x0000000700007c02 */ /* 0x002fce0008000f00 */
.L_x_191:
[----:B-1----:R1:W4:Y:S02]  /*9250*/  SYNCS.PHASECHK.TRANS64.TRYWAIT P0, [R0+URZ+0x68], R3 ;  /* 0x00006803000075a7 */ /* 0x00232400080011ff */
[----:B----4-:R-:W-:Y:S05]  /*9260*/  @!P0 NANOSLEEP.SYNCS 0x989680 ;  /* 0x009896800000895d */ /* 0x010fea0003900000 */
[----:B------:R-:W4:Y:S02]  /*9270*/  @!P0 SYNCS.PHASECHK.TRANS64 P0, [R0+URZ+0x68], R3 ;  /* 0x00006803000085a7 */ /* 0x000f2400080010ff */
[----:B----4-:R-:W-:Y:S05]  /*9280*/  @!P0 BRA `(.L_x_191) ;  /* 0xfffffffc00f08947 */ /* 0x010fea000383ffff */
[----:B------:R-:W-:Y:S05]  /*9290*/  BRA `(.L_x_192) ;  /* 0xffffffbc00ec7947 */ /* 0x000fea000383ffff */
.L_x_99:
[----:B-1----:R-:W-:-:S07]  /*92a0*/  MOV R0, UR7 ;  /* 0x0000000700007c02 */ /* 0x002fce0008000f00 */
.L_x_193:
[----:B-1----:R1:W4:Y:S02]  /*92b0*/  SYNCS.PHASECHK.TRANS64.TRYWAIT P0, [R0+URZ+0x70], R3 ;  /* 0x00007003000075a7 */ /* 0x00232400080011ff */
[----:B----4-:R-:W-:Y:S05]  /*92c0*/  @!P0 NANOSLEEP.SYNCS 0x989680 ;  /* 0x009896800000895d */ /* 0x010fea0003900000 */
[----:B------:R-:W4:Y:S02]  /*92d0*/  @!P0 SYNCS.PHASECHK.TRANS64 P0, [R0+URZ+0x70], R3 ;  /* 0x00007003000085a7 */ /* 0x000f2400080010ff */
[----:B----4-:R-:W-:Y:S05]  /*92e0*/  @!P0 BRA `(.L_x_193) ;  /* 0xfffffffc00f08947 */ /* 0x010fea000383ffff */
[----:B------:R-:W-:Y:S05]  /*92f0*/  BRA `(.L_x_194) ;  /* 0xffffffbc00dc7947 */ /* 0x000fea000383ffff */
.L_x_101:
[----:B--2---:R2:W3:Y:S02]  /*9300*/  SYNCS.PHASECHK.TRANS64.TRYWAIT P0, [R0+URZ+0x90], R3 ;  /* 0x00009003000075a7 */ /* 0x0044e400080011ff */
[----:B---3--:R-:W-:Y:S05]  /*9310*/  @!P0 NANOSLEEP.SYNCS 0x989680 ;  /* 0x009896800000895d */ /* 0x008fea0003900000 */
[----:B------:R-:W3:Y:S02]  /*9320*/  @!P0 SYNCS.PHASECHK.TRANS64 P0, [R0+URZ+0x90], R3 ;  /* 0x00009003000085a7 */ /* 0x000ee400080010ff */
[----:B---3--:R-:W-:Y:S05]  /*9330*/  @!P0 BRA `(.L_x_101) ;  /* 0xfffffffc00f08947 */ /* 0x008fea000383ffff */
[----:B------:R-:W-:Y:S05]  /*9340*/  BRA `(.L_x_195) ;  /* 0xffffffc000ac7947 */ /* 0x000fea000383ffff */
.L_x_112:
[----:B-1----:R-:W-:Y:S04]  /*9350*/  MOV R0, UR48 ;  /* 0x0000003000007c02 */ /* 0x002fe80008000f00 */
[----:B------:R1:W3:Y:S03]  /*9360*/  SYNCS.PHASECHK.TRANS64.TRYWAIT P1, [R0+URZ+0x40], R5 ;  /* 0x00004005000075a7 */ /* 0x0002e600080211ff */
[----:B---3--:R-:W-:Y:S05]  /*9370*/  @!P1 NANOSLEEP.SYNCS 0x989680 ;  /* 0x009896800000995d */ /* 0x008fea0003900000 */
[----:B------:R-:W3:Y:S02]  /*9380*/  @!P1 SYNCS.PHASECHK.TRANS64 P1, [R0+URZ+0x40], R5 ;  /* 0x00004005000095a7 */ /* 0x000ee400080210ff */
[----:B---3--:R-:W-:Y:S05]  /*9390*/  @!P1 BRA `(.L_x_112) ;  /* 0xfffffffc00ec9947 */ /* 0x008fea000383ffff */
[----:B------:R-:W-:Y:S05]  /*93a0*/  BRA `(.L_x_111) ;  /* 0xffffffcc00b47947 */ /* 0x000fea000383ffff */
.L_x_114:
[----:B-1----:R1:W4:Y:S02]  /*93b0*/  SYNCS.PHASECHK.TRANS64.TRYWAIT P0, [R74+URZ+0xb0], R3 ;  /* 0x0000b0034a0075a7 */ /* 0x00232400080011ff */
[----:B----4-:R-:W-:Y:S05]  /*93c0*/  @!P0 NANOSLEEP.SYNCS 0x989680 ;  /* 0x009896800000895d */ /* 0x010fea0003900000 */
[----:B------:R-:W4:Y:S02]  /*93d0*/  @!P0 SYNCS.PHASECHK.TRANS64 P0, [R74+URZ+0xb0], R3 ;  /* 0x0000b0034a0085a7 */ /* 0x000f2400080010ff */
[----:B----4-:R-:W-:Y:S05]  /*93e0*/  @!P0 BRA `(.L_x_114) ;  /* 0xfffffffc00f08947 */ /* 0x010fea000383ffff */
[----:B------:R-:W-:Y:S05]  /*93f0*/  BRA `(.L_x_113) ;  /* 0xffffffcc00d47947 */ /* 0x000fea000383ffff */
.L_x_123:
[----:B--2---:R2:W3:Y:S02]  /*9400*/  SYNCS.PHASECHK.TRANS64.TRYWAIT P0, [R3+URZ+0x40], R0 ;  /* 0x00004000030075a7 */ /* 0x0044e400080011ff */
[----:B---3--:R-:W-:Y:S05]  /*9410*/  @!P0 NANOSLEEP.SYNCS 0x989680 ;  /* 0x009896800000895d */ /* 0x008fea0003900000 */
[----:B------:R-:W3:Y:S02]  /*9420*/  @!P0 SYNCS.PHASECHK.TRANS64 P0, [R3+URZ+0x40], R0 ;  /* 0x00004000030085a7 */ /* 0x000ee400080010ff */
[----:B---3--:R-:W-:Y:S05]  /*9430*/  @!P0 BRA `(.L_x_123) ;  /* 0xfffffffc00f08947 */ /* 0x008fea000383ffff */
[----:B------:R-:W-:Y:S05]  /*9440*/  BRA `(.L_x_122) ;  /* 0xffffffd400e07947 */ /* 0x000fea000383ffff */
.L_x_131:
[----:B--2---:R2:W3:Y:S02]  /*9450*/  SYNCS.PHASECHK.TRANS64.TRYWAIT P0, [R83+URZ+0x40], R4 ;  /* 0x00004004530075a7 */ /* 0x0044e400080011ff */
[----:B---3--:R-:W-:Y:S05]  /*9460*/  @!P0 NANOSLEEP.SYNCS 0x989680 ;  /* 0x009896800000895d */ /* 0x008fea0003900000 */
[----:B------:R-:W3:Y:S02]  /*9470*/  @!P0 SYNCS.PHASECHK.TRANS64 P0, [R83+URZ+0x40], R4 ;  /* 0x00004004530085a7 */ /* 0x000ee400080010ff */
[----:B---3--:R-:W-:Y:S05]  /*9480*/  @!P0 BRA `(.L_x_131) ;  /* 0xfffffffc00f08947 */ /* 0x008fea000383ffff */
[----:B------:R-:W-:Y:S05]  /*9490*/  BRA `(.L_x_130) ;  /* 0xffffffdc00fc7947 */ /* 0x000fea000383ffff */
.L_x_139:
[----:B--2---:R2:W3:Y:S02]  /*94a0*/  SYNCS.PHASECHK.TRANS64.TRYWAIT P0, [R88+URZ+0x40], R3 ;  /* 0x00004003580075a7 */ /* 0x0044e400080011ff */
[----:B---3--:R-:W-:Y:S05]  /*94b0*/  @!P0 NANOSLEEP.SYNCS 0x989680 ;  /* 0x009896800000895d */ /* 0x008fea0003900000 */
[----:B------:R-:W3:Y:S02]  /*94c0*/  @!P0 SYNCS.PHASECHK.TRANS64 P0, [R88+URZ+0x40], R3 ;  /* 0x00004003580085a7 */ /* 0x000ee400080010ff */
[----:B---3--:R-:W-:Y:S05]  /*94d0*/  @!P0 BRA `(.L_x_139) ;  /* 0xfffffffc00f08947 */ /* 0x008fea000383ffff */
[----:B------:R-:W-:Y:S05]  /*94e0*/  BRA `(.L_x_138) ;  /* 0xffffffe800187947 */ /* 0x000fea000383ffff */
        .weak           $__internal_0_$__cuda_sm10x_tcgen05_guardrail_trap_col_being_dealloced_not_returned_by_alloc
        .type           $__internal_0_$__cuda_sm10x_tcgen05_guardrail_trap_col_being_dealloced_not_returned_by_alloc,@function
        .size           $__internal_0_$__cuda_sm10x_tcgen05_guardrail_trap_col_being_dealloced_not_returned_by_alloc,($__internal_1_$__cuda_sm10x_tcgen05_guardrail_trap_phase_invalid_during_alloc - $__internal_0_$__cuda_sm10x_tcgen05_guardrail_trap_col_being_dealloced_not_returned_by_alloc)
$__internal_0_$__cuda_sm10x_tcgen05_guardrail_trap_col_being_dealloced_not_returned_by_alloc:
[----:B------:R-:W-:Y:S05]  /*94f0*/  BPT.TRAP 0x1 ;  /* 0x000000040000795c */ /* 0x000fea0000300000 */
[----:B------:R-:W-:-:S04]  /*9500*/  HFMA2 R3, -RZ, RZ, 0, 0 ;  /* 0x00000000ff037431 */ /* 0x000fc800000001ff */
[----:B------:R-:W-:Y:S05]  /*9510*/  RET.REL.NODEC R2 `(_ZN7cutlass13device_kernelINS_4gemm6kernel13GemmUniversalIN4cute5tupleIJiiiiEEENS1_10collective13CollectiveMmaINS1_35MainloopSm100TmaUmmaWarpSpecializedILi4ELi2ELi4ENS5_IJNS4_1CILi2EEENSA_ILi1EEESC_EEEEENS5_IJNSA_ILi128EEESF_NSA_ILi64EEEEEENS_6half_tENS5_IJSC_llEEESI_NS5_IJlSC_lEEENS4_8TiledMMAINS4_8MMA_AtomIJNS4_26SM100_MMA_F16BF16_2x1SM_SSISI_SI_fLi128ELi128ELNS4_4UMMA5MajorE1ELSP_0ELNSO_7ScaleInE0ELSQ_0EEEEEENS4_6LayoutINS5_IJSC_SC_SC_EEENS5_IJNSA_ILi0EEESV_SV_EEEEENS5_IJNS4_10UnderscoreESY_SY_EEEEENS4_18SM100_TMA_2SM_LOADENS4_14ComposedLayoutINS4_7SwizzleILi3ELi4ELi3EEENS4_18smem_ptr_flag_bitsILi16EEENST_INS5_IJSG_NSA_ILi8EEEEEENS5_IJSC_SG_EEEEEEEvNS4_8identityES11_NS12_IS14_S16_NST_INS5_IJS17_SG_EEENS5_IJSG_SC_EEEEEEEvS1C_EENS_8epilogue10collective18CollectiveEpilogueINS1I_23Sm100TmaWarpSpecializedILi4ELi2ELi16ELb1ELb0EEEJNS5_IJSG_SF_SG_EEENS5_IJNST_ISG_SC_EENST_INS5_IJNSA_ILi16EEESB_EEES19_EEEEESI_SK_SI_SK_NS1I_6fusion15FusionCallbacksIS1M_NS1T_17LinearCombinationISI_fSI_fLNS_15FloatRoundStyleE2EEES1N_S1S_JEEENS4_5SM1004TMEM4LOAD26SM100_TMEM_LOAD_32dp32b16xENS4_13SM90_TMA_LOADENS12_INS13_ILi1ELi4ELi3EEES16_NST_INS5_IJS17_S1P_EEENS5_IJS1P_SC_EEEEEEENS4_39AutoVectorizingCopyWithAssumedAlignmentILi128EEENS4_14SM90_TMA_STOREES28_S2A_S2A_EEEvvEEEEvNT_6ParamsE) ;  /* 0xffffff6802b87950 */ /* 0x000fea0003c3ffff */
        .weak           $__internal_1_$__cuda_sm10x_tcgen05_guardrail_trap_phase_invalid_during_alloc
        .type           $__internal_1_$__cuda_sm10x_tcgen05_guardrail_trap_phase_invalid_during_alloc,@function
        .size           $__internal_1_$__cuda_sm10x_tcgen05_guardrail_trap_phase_invalid_during_alloc,($__internal_2_$__cuda_sm10x_tcgen05_guardrail_trap_unallocated_columns_being_dealloced - $__internal_1_$__cuda_sm10x_tcgen05_guardrail_trap_phase_invalid_during_alloc)
$__internal_1_$__cuda_sm10x_tcgen05_guardrail_trap_phase_invalid_during_alloc:
[----:B------:R-:W-:Y:S05]  /*9520*/  BPT.TRAP 0x1 ;  /* 0x000000040000795c */ /* 0x000fea0000300000 */
[----:B------:R-:W-:-:S04]  /*9530*/  MOV R3, 0x0 ;  /* 0x0000000000037802 */ /* 0x000fc80000000f00 */
[----:B------:R-:W-:Y:S05]  /*9540*/  RET.REL.NODEC R2 `(_ZN7cutlass13device_kernelINS_4gemm6kernel13GemmUniversalIN4cute5tupleIJiiiiEEENS1_10collective13CollectiveMmaINS1_35MainloopSm100TmaUmmaWarpSpecializedILi4ELi2ELi4ENS5_IJNS4_1CILi2EEENSA_ILi1EEESC_EEEEENS5_IJNSA_ILi128EEESF_NSA_ILi64EEEEEENS_6half_tENS5_IJSC_llEEESI_NS5_IJlSC_lEEENS4_8TiledMMAINS4_8MMA_AtomIJNS4_26SM100_MMA_F16BF16_2x1SM_SSISI_SI_fLi128ELi128ELNS4_4UMMA5MajorE1ELSP_0ELNSO_7ScaleInE0ELSQ_0EEEEEENS4_6LayoutINS5_IJSC_SC_SC_EEENS5_IJNSA_ILi0EEESV_SV_EEEEENS5_IJNS4_10UnderscoreESY_SY_EEEEENS4_18SM100_TMA_2SM_LOADENS4_14ComposedLayoutINS4_7SwizzleILi3ELi4ELi3EEENS4_18smem_ptr_flag_bitsILi16EEENST_INS5_IJSG_NSA_ILi8EEEEEENS5_IJSC_SG_EEEEEEEvNS4_8identityES11_NS12_IS14_S16_NST_INS5_IJS17_SG_EEENS5_IJSG_SC_EEEEEEEvS1C_EENS_8epilogue10collective18CollectiveEpilogueINS1I_23Sm100TmaWarpSpecializedILi4ELi2ELi16ELb1ELb0EEEJNS5_IJSG_SF_SG_EEENS5_IJNST_ISG_SC_EENST_INS5_IJNSA_ILi16EEESB_EEES19_EEEEESI_SK_SI_SK_NS1I_6fusion15FusionCallbacksIS1M_NS1T_17LinearCombinationISI_fSI_fLNS_15FloatRoundStyleE2EEES1N_S1S_JEEENS4_5SM1004TMEM4LOAD26SM100_TMEM_LOAD_32dp32b16xENS4_13SM90_TMA_LOADENS12_INS13_ILi1ELi4ELi3EEES16_NST_INS5_IJS17_S1P_EEENS5_IJS1P_SC_EEEEEEENS4_39AutoVectorizingCopyWithAssumedAlignmentILi128EEENS4_14SM90_TMA_STOREES28_S2A_S2A_EEEvvEEEEvNT_6ParamsE) ;  /* 0xffffff6802ac7950 */ /* 0x000fea0003c3ffff */
        .weak           $__internal_2_$__cuda_sm10x_tcgen05_guardrail_trap_unallocated_columns_being_dealloced
        .type           $__internal_2_$__cuda_sm10x_tcgen05_guardrail_trap_unallocated_columns_being_dealloced,@function
        .size           $__internal_2_$__cuda_sm10x_tcgen05_guardrail_trap_unallocated_columns_being_dealloced,(.L_x_197 - $__internal_2_$__cuda_sm10x_tcgen05_guardrail_trap_unallocated_columns_being_dealloced)
$__internal_2_$__cuda_sm10x_tcgen05_guardrail_trap_unallocated_columns_being_dealloced:
[----:B------:R-:W-:Y:S05]  /*9550*/  BPT.TRAP 0x1 ;  /* 0x000000040000795c */ /* 0x000fea0000300000 */
[----:B------:R-:W-:-:S04]  /*9560*/  HFMA2 R3, -RZ, RZ, 0, 0 ;  /* 0x00000000ff037431 */ /* 0x000fc800000001ff */
[----:B------:R-:W-:Y:S05]  /*9570*/  RET.REL.NODEC R2 `(_ZN7cutlass13device_kernelINS_4gemm6kernel13GemmUniversalIN4cute5tupleIJiiiiEEENS1_10collective13CollectiveMmaINS1_35MainloopSm100TmaUmmaWarpSpecializedILi4ELi2ELi4ENS5_IJNS4_1CILi2EEENSA_ILi1EEESC_EEEEENS5_IJNSA_ILi128EEESF_NSA_ILi64EEEEEENS_6half_tENS5_IJSC_llEEESI_NS5_IJlSC_lEEENS4_8TiledMMAINS4_8MMA_AtomIJNS4_26SM100_MMA_F16BF16_2x1SM_SSISI_SI_fLi128ELi128ELNS4_4UMMA5MajorE1ELSP_0ELNSO_7ScaleInE0ELSQ_0EEEEEENS4_6LayoutINS5_IJSC_SC_SC_EEENS5_IJNSA_ILi0EEESV_SV_EEEEENS5_IJNS4_10UnderscoreESY_SY_EEEEENS4_18SM100_TMA_2SM_LOADENS4_14ComposedLayoutINS4_7SwizzleILi3ELi4ELi3EEENS4_18smem_ptr_flag_bitsILi16EEENST_INS5_IJSG_NSA_ILi8EEEEEENS5_IJSC_SG_EEEEEEEvNS4_8identityES11_NS12_IS14_S16_NST_INS5_IJS17_SG_EEENS5_IJSG_SC_EEEEEEEvS1C_EENS_8epilogue10collective18CollectiveEpilogueINS1I_23Sm100TmaWarpSpecializedILi4ELi2ELi16ELb1ELb0EEEJNS5_IJSG_SF_SG_EEENS5_IJNST_ISG_SC_EENST_INS5_IJNSA_ILi16EEESB_EEES19_EEEEESI_SK_SI_SK_NS1I_6fusion15FusionCallbacksIS1M_NS1T_17LinearCombinationISI_fSI_fLNS_15FloatRoundStyleE2EEES1N_S1S_JEEENS4_5SM1004TMEM4LOAD26SM100_TMEM_LOAD_32dp32b16xENS4_13SM90_TMA_LOADENS12_INS13_ILi1ELi4ELi3EEES16_NST_INS5_IJS17_S1P_EEENS5_IJS1P_SC_EEEEEEENS4_39AutoVectorizingCopyWithAssumedAlignmentILi128EEENS4_14SM90_TMA_STOREES28_S2A_S2A_EEEvvEEEEvNT_6ParamsE) ;  /* 0xffffff6802a07950 */ /* 0x000fea0003c3ffff */
.L_x_196:
[----:B------:R-:W-:-:S00]  /*9580*/  BRA `(.L_x_196) ;  /* 0xfffffffc00fc7947 */ /* 0x000fc0000383ffff */
[----:B------:R-:W-:-:S00]  /*9590*/  NOP ;  /* 0x0000000000007918 */ /* 0x000fc00000000000 */
        /* <DEDUP_REMOVED lines=14> */
.L_x_197:


//--------------------- .nv.global.init           --------------------------
	.section	.nv.global.init,"aw",@progbits
.nv.global.init:
	.type		$str$27,@object
	.size		$str$27,($str$28 - $str$27)
$str$27:
        /*0000*/ 	.byte	0x28, 0x61, 0x64, 0x64, 0x72, 0x65, 0x73, 0x73, 0x20, 0x26, 0x20, 0x6d, 0x61, 0x73, 0x6b, 0x29
        /*0010*/ 	.byte	0x20, 0x3d, 0x3d, 0x20, 0x30, 0x00
	.type		$str$28,@object
	.size		$str$28,($str$26 - $str$28)
$str$28:
        /*0016*/ 	.byte	0x2f, 0x74, 0x6d, 0x70, 0x2f, 0x63, 0x75, 0x74, 0x6c, 0x61, 0x73, 0x73, 0x5f, 0x73, 0x77, 0x65
        /*0026*/ 	.byte	0x65, 0x70, 0x5f, 0x73, 0x72, 0x63, 0x2f, 0x69, 0x6e, 0x63, 0x6c, 0x75, 0x64, 0x65, 0x2f, 0x63
        /*0036*/ 	.byte	0x75, 0x74, 0x65, 0x2f, 0x70, 0x6f, 0x69, 0x6e, 0x74, 0x65, 0x72, 0x5f, 0x66, 0x6c, 0x61, 0x67
        /*0046*/ 	.byte	0x67, 0x65, 0x64, 0x2e, 0x68, 0x70, 0x70, 0x00
	.type		$str$26,@object
	.size		$str$26,($str$25 - $str$26)
$str$26:
        /*004e*/ 	.byte	0x2f, 0x74, 0x6d, 0x70, 0x2f, 0x63, 0x75, 0x74, 0x6c, 0x61, 0x73, 0x73, 0x5f, 0x73, 0x77, 0x65
        /*005e*/ 	.byte	0x65, 0x70, 0x5f, 0x73, 0x72, 0x63, 0x2f, 0x69, 0x6e, 0x63, 0x6c, 0x75, 0x64, 0x65, 0x2f, 0x63
        /*006e*/ 	.byte	0x75, 0x74, 0x65, 0x2f, 0x61, 0x74, 0x6f, 0x6d, 0x2f, 0x63, 0x6f, 0x70, 0x79, 0x5f, 0x74, 0x72
        /*007e*/ 	.byte	0x61, 0x69, 0x74, 0x73, 0x5f, 0x73, 0x6d, 0x31, 0x30, 0x30, 0x2e, 0x68, 0x70, 0x70, 0x00
	.type		$str$25,@object
	.size		$str$25,(__unnamed_1 - $str$25)
$str$25:
        /*008d*/ 	.byte	0x28, 0x28, 0x75, 0x69, 0x6e, 0x74, 0x33, 0x32, 0x5f, 0x74, 0x28, 0x74, 0x68, 0x72, 0x65, 0x61
        /*009d*/ 	.byte	0x64, 0x49, 0x64, 0x78, 0x2e, 0x78, 0x29, 0x20, 0x2f, 0x20, 0x33, 0x32, 0x29, 0x20, 0x25, 0x20
        /*00ad*/ 	.byte	0x34, 0x29, 0x20, 0x3d, 0x3d, 0x20, 0x28, 0x28, 0x28, 0x74, 0x6d, 0x65, 0x6d, 0x5f, 0x61, 0x64
        /*00bd*/ 	.byte	0x64, 0x72, 0x20, 0x3e, 0x3e, 0x20, 0x31, 0x36, 0x29, 0x20, 0x2f, 0x20, 0x33, 0x32, 0x29, 0x20
        /*00cd*/ 	.byte	0x25, 0x20, 0x34, 0x29, 0x00
	.type		__unnamed_1,@object
	.size		__unnamed_1,(__unnamed_2 - __unnamed_1)
__unnamed_1:
        /*00d2*/ 	.byte	0x61, 0x75, 0x74, 0x6f, 0x20, 0x63, 0x75, 0x74, 0x65, 0x3a, 0x3a, 0x61, 0x73, 0x5f, 0x70, 0x6f
        /* <DEDUP_REMOVED lines=24> */
        /*0262*/ 	.byte	0x34, 0x38, 0x3e, 0x3e, 0x3e, 0x3e, 0x5d, 0x00
	.type		__unnamed_2,@object
	.size		__unnamed_2,(.L_2 - __unnamed_2)
__unnamed_2:
        /* <DEDUP_REMOVED lines=40> */
        /*04ea*/ 	.byte	0x3a, 0x3a, 0x43, 0x3c, 0x30, 0x3e, 0x3e, 0x3e, 0x3e, 0x5d, 0x00
.L_2:


//--------------------- .nv.shared._ZN7cutlass13device_kernelINS_4gemm6kernel13GemmUniversalIN4cute5tupleIJiiiiEEENS1_10collective13CollectiveMmaINS1_35MainloopSm100TmaUmmaWarpSpecializedILi4ELi2ELi4ENS5_IJNS4_1CILi2EEENSA_ILi1EEESC_EEEEENS5_IJNSA_ILi128EEESF_NSA_ILi64EEEEEENS_6half_tENS5_IJSC_llEEESI_NS5_IJlSC_lEEENS4_8TiledMMAINS4_8MMA_AtomIJNS4_26SM100_MMA_F16BF16_2x1SM_SSISI_SI_fLi128ELi128ELNS4_4UMMA5MajorE1ELSP_0ELNSO_7ScaleInE0ELSQ_0EEEEEENS4_6LayoutINS5_IJSC_SC_SC_EEENS5_IJNSA_ILi0EEESV_SV_EEEEENS5_IJNS4_10UnderscoreESY_SY_EEEEENS4_18SM100_TMA_2SM_LOADENS4_14ComposedLayoutINS4_7SwizzleILi3ELi4ELi3EEENS4_18smem_ptr_flag_bitsILi16EEENST_INS5_IJSG_NSA_ILi8EEEEEENS5_IJSC_SG_EEEEEEEvNS4_8identityES11_NS12_IS14_S16_NST_INS5_IJS17_SG_EEENS5_IJSG_SC_EEEEEEEvS1C_EENS_8epilogue10collective18CollectiveEpilogueINS1I_23Sm100TmaWarpSpecializedILi4ELi2ELi16ELb1ELb0EEEJNS5_IJSG_SF_SG_EEENS5_IJNST_ISG_SC_EENST_INS5_IJNSA_ILi16EEESB_EEES19_EEEEESI_SK_SI_SK_NS1I_6fusion15FusionCallbacksIS1M_NS1T_17LinearCombinationISI_fSI_fLNS_15FloatRoundStyleE2EEES1N_S1S_JEEENS4_5SM1004TMEM4LOAD26SM100_TMEM_LOAD_32dp32b16xENS4_13SM90_TMA_LOADENS12_INS13_ILi1ELi4ELi3EEES16_NST_INS5_IJS17_S1P_EEENS5_IJS1P_SC_EEEEEEENS4_39AutoVectorizingCopyWithAssumedAlignmentILi128EEENS4_14SM90_TMA_STOREES28_S2A_S2A_EEEvvEEEEvNT_6ParamsE --------------------------
	.section	.nv.shared._ZN7cutlass13device_kernelINS_4gemm6kernel13GemmUniversalIN4cute5tupleIJiiiiEEENS1_10collective13CollectiveMmaINS1_35MainloopSm100TmaUmmaWarpSpecializedILi4ELi2ELi4ENS5_IJNS4_1CILi2EEENSA_ILi1EEESC_EEEEENS5_IJNSA_ILi128EEESF_NSA_ILi64EEEEEENS_6half_tENS5_IJSC_llEEESI_NS5_IJlSC_lEEENS4_8TiledMMAINS4_8MMA_AtomIJNS4_26SM100_MMA_F16BF16_2x1SM_SSISI_SI_fLi128ELi128ELNS4_4UMMA5MajorE1ELSP_0ELNSO_7ScaleInE0ELSQ_0EEEEEENS4_6LayoutINS5_IJSC_SC_SC_EEENS5_IJNSA_ILi0EEESV_SV_EEEEENS5_IJNS4_10UnderscoreESY_SY_EEEEENS4_18SM100_TMA_2SM_LOADENS4_14ComposedLayoutINS4_7SwizzleILi3ELi4ELi3EEENS4_18smem_ptr_flag_bitsILi16EEENST_INS5_IJSG_NSA_ILi8EEEEEENS5_IJSC_SG_EEEEEEEvNS4_8identityES11_NS12_IS14_S16_NST_INS5_IJS17_SG_EEENS5_IJSG_SC_EEEEEEEvS1C_EENS_8epilogue10collective18CollectiveEpilogueINS1I_23Sm100TmaWarpSpecializedILi4ELi2ELi16ELb1ELb0EEEJNS5_IJSG_SF_SG_EEENS5_IJNST_ISG_SC_EENST_INS5_IJNSA_ILi16EEESB_EEES19_EEEEESI_SK_SI_SK_NS1I_6fusion15FusionCallbacksIS1M_NS1T_17LinearCombinationISI_fSI_fLNS_15FloatRoundStyleE2EEES1N_S1S_JEEENS4_5SM1004TMEM4LOAD26SM100_TMEM_LOAD_32dp32b16xENS4_13SM90_TMA_LOADENS12_INS13_ILi1ELi4ELi3EEES16_NST_INS5_IJS17_S1P_EEENS5_IJS1P_SC_EEEEEEENS4_39AutoVectorizingCopyWithAssumedAlignmentILi128EEENS4_14SM90_TMA_STOREES28_S2A_S2A_EEEvvEEEEvNT_6ParamsE,"aw",@nobits
	.sectionflags	@""
	.align	16
	.zero		1024


//--------------------- .nv.shared.reserved.0     --------------------------
	.section	.nv.shared.reserved.0,"aw",@nobits
	.weak		__nv_reservedSMEM_offset_0_alias
	.size		__nv_reservedSMEM_offset_0_alias, 0, 64
	.other		__nv_reservedSMEM_offset_0_alias,@"STO_CUDA_RESERVED_SHARED STV_DEFAULT"
__nv_reservedSMEM_offset_0_alias:
	.zero		0
.nv.shared.reserved.0:
	.zero		64
	.weak		__nv_reservedSMEM_tcgen05_partition
	.type		__nv_reservedSMEM_tcgen05_partition,@object
	.size		__nv_reservedSMEM_tcgen05_partition,(.L_0 - __nv_reservedSMEM_tcgen05_partition)
__nv_reservedSMEM_tcgen05_partition:
	.zero		32
.L_0:


//--------------------- .nv.global                --------------------------
	.section	.nv.global,"aw",@nobits
.nv.global:
	.type		_ZN40_INTERNAL_781064bb_4_k_cu_81ab6c50_283104cute1_E,@object
	.size		_ZN40_INTERNAL_781064bb_4_k_cu_81ab6c50_283104cute1_E,(_ZN40_INTERNAL_781064bb_4_k_cu_81ab6c50_283104cuda3std3__45__cpo6cbeginE - _ZN40_INTERNAL_781064bb_4_k_cu_81ab6c50_283104cute1_E)
_ZN40_INTERNAL_781064bb_4_k_cu_81ab6c50_283104cute1_E:
	.zero		1
	.type		_ZN40_INTERNAL_781064bb_4_k_cu_81ab6c50_283104cuda3std3__45__cpo6cbeginE,@object
	.size		_ZN40_INTERNAL_781064bb_4_k_cu_81ab6c50_283104cuda3std3__45__cpo6cbeginE,(_ZN40_INTERNAL_781064bb_4_k_cu_81ab6c50_283104cuda3std3__48in_placeE - _ZN40_INTERNAL_781064bb_4_k_cu_81ab6c50_283104cuda3std3__45__cpo6cbeginE)
_ZN40_INTERNAL_781064bb_4_k_cu_81ab6c50_283104cuda3std3__45__cpo6cbeginE:
	.zero		1
	.type		_ZN40_INTERNAL_781064bb_4_k_cu_81ab6c50_283104cuda3std3__48in_placeE,@object
	.size		_ZN40_INTERNAL_781064bb_4_k_cu_81ab6c50_283104cuda3std3__48in_placeE,(_ZN40_INTERNAL_781064bb_4_k_cu_81ab6c50_283104cuda3std6ranges3__45__cpo9iter_moveE - _ZN40_INTERNAL_781064bb_4_k_cu_81ab6c50_283104cuda3std3__48in_placeE)
_ZN40_INTERNAL_781064bb_4_k_cu_81ab6c50_283104cuda3std3__48in_placeE:
	.zero		1
	.type		_ZN40_INTERNAL_781064bb_4_k_cu_81ab6c50_283104cuda3std6ranges3__45__cpo9iter_moveE,@object
	.size		_ZN40_INTERNAL_781064bb_4_k_cu_81ab6c50_283104cuda3std6ranges3__45__cpo9iter_moveE,(_ZN40_INTERNAL_781064bb_4_k_cu_81ab6c50_283104cuda3std3__45__cpo5beginE - _ZN40_INTERNAL_781064bb_4_k_cu_81ab6c50_283104cuda3std6ranges3__45__cpo9iter_moveE)
_ZN40_INTERNAL_781064bb_4_k_cu_81ab6c50_283104cuda3std6ranges3__45__cpo9iter_moveE:
	.zero		1
	.type		_ZN40_INTERNAL_781064bb_4_k_cu_81ab6c50_283104cuda3std3__45__cpo5beginE,@object
	.size		_ZN40_INTERNAL_781064bb_4_k_cu_81ab6c50_283104cuda3std3__45__cpo5beginE,(_ZN40_INTERNAL_781064bb_4_k_cu_81ab6c50_283104cuda3std3__442_GLOBAL__N__781064bb_4_k_cu_81ab6c50_283106ignoreE - _ZN40_INTERNAL_781064bb_4_k_cu_81ab6c50_283104cuda3std3__45__cpo5beginE)
_ZN40_INTERNAL_781064bb_4_k_cu_81ab6c50_283104cuda3std3__45__cpo5beginE:
	.zero		1
	.type		_ZN40_INTERNAL_781064bb_4_k_cu_81ab6c50_283104cuda3std3__442_GLOBAL__N__781064bb_4_k_cu_81ab6c50_283106ignoreE,@object
	.size		_ZN40_INTERNAL_781064bb_4_k_cu_81ab6c50_283104cuda3std3__442_GLOBAL__N__781064bb_4_k_cu_81ab6c50_283106ignoreE,(_ZN40_INTERNAL_781064bb_4_k_cu_81ab6c50_283104cute7productE - _ZN40_INTERNAL_781064bb_4_k_cu_81ab6c50_283104cuda3std3__442_GLOBAL__N__781064bb_4_k_cu_81ab6c50_283106ignoreE)
_ZN40_INTERNAL_781064bb_4_k_cu_81ab6c50_283104cuda3std3__442_GLOBAL__N__781064bb_4_k_cu_81ab6c50_283106ignoreE:
	.zero		1
	.type		_ZN40_INTERNAL_781064bb_4_k_cu_81ab6c50_283104cute7productE,@object
	.size		_ZN40_INTERNAL_781064bb_4_k_cu_81ab6c50_283104cute7productE,(_ZN40_INTERNAL_781064bb_4_k_cu_81ab6c50_283104cuda3std3__45__cpo3endE - _ZN40_INTERNAL_781064bb_4_k_cu_81ab6c50_283104cute7productE)
_ZN40_INTERNAL_781064bb_4_k_cu_81ab6c50_283104cute7productE:
	.zero		1
	.type		_ZN40_INTERNAL_781064bb_4_k_cu_81ab6c50_283104cuda3std3__45__cpo3endE,@object
	.size		_ZN40_INTERNAL_781064bb_4_k_cu_81ab6c50_283104cuda3std3__45__cpo3endE,(_ZN40_INTERNAL_781064bb_4_k_cu_81ab6c50_283104cuda3std3__419piecewise_constructE - _ZN40_INTERNAL_781064bb_4_k_cu_81ab6c50_283104cuda3std3__45__cpo3endE)
_ZN40_INTERNAL_781064bb_4_k_cu_81ab6c50_283104cuda3std3__45__cpo3endE:
	.zero		1
	.type		_ZN40_INTERNAL_781064bb_4_k_cu_81ab6c50_283104cuda3std3__419piecewise_constructE,@object
	.size		_ZN40_INTERNAL_781064bb_4_k_cu_81ab6c50_283104cuda3std3__419piecewise_constructE,(_ZN40_INTERNAL_781064bb_4_k_cu_81ab6c50_283104cuda3std3__45__cpo4cendE - _ZN40_INTERNAL_781064bb_4_k_cu_81ab6c50_283104cuda3std3__419piecewise_constructE)
_ZN40_INTERNAL_781064bb_4_k_cu_81ab6c50_283104cuda3std3__419piecewise_constructE:
	.zero		1
	.type		_ZN40_INTERNAL_781064bb_4_k_cu_81ab6c50_283104cuda3std3__45__cpo4cendE,@object
	.size		_ZN40_INTERNAL_781064bb_4_k_cu_81ab6c50_283104cuda3std3__45__cpo4cendE,(_ZN40_INTERNAL_781064bb_4_k_cu_81ab6c50_283104cuda3std6ranges3__45__cpo4swapE - _ZN40_INTERNAL_781064bb_4_k_cu_81ab6c50_283104cuda3std3__45__cpo4cendE)
_ZN40_INTERNAL_781064bb_4_k_cu_81ab6c50_283104cuda3std3__45__cpo4cendE:
	.zero		1
	.type		_ZN40_INTERNAL_781064bb_4_k_cu_81ab6c50_283104cuda3std6ranges3__45__cpo4swapE,@object
	.size		_ZN40_INTERNAL_781064bb_4_k_cu_81ab6c50_283104cuda3std6ranges3__45__cpo4swapE,(.L_10 - _ZN40_INTERNAL_781064bb_4_k_cu_81ab6c50_283104cuda3std6ranges3__45__cpo4swapE)
_ZN40_INTERNAL_781064bb_4_k_cu_81ab6c50_283104cuda3std6ranges3__45__cpo4swapE:
	.zero		1
.L_10:


//--------------------- .nv.constant0._ZN7cutlass13device_kernelINS_4gemm6kernel13GemmUniversalIN4cute5tupleIJiiiiEEENS1_10collective13CollectiveMmaINS1_35MainloopSm100TmaUmmaWarpSpecializedILi4ELi2ELi4ENS5_IJNS4_1CILi2EEENSA_ILi1EEESC_EEEEENS5_IJNSA_ILi128EEESF_NSA_ILi64EEEEEENS_6half_tENS5_IJSC_llEEESI_NS5_IJlSC_lEEENS4_8TiledMMAINS4_8MMA_AtomIJNS4_26SM100_MMA_F16BF16_2x1SM_SSISI_SI_fLi128ELi128ELNS4_4UMMA5MajorE1ELSP_0ELNSO_7ScaleInE0ELSQ_0EEEEEENS4_6LayoutINS5_IJSC_SC_SC_EEENS5_IJNSA_ILi0EEESV_SV_EEEEENS5_IJNS4_10UnderscoreESY_SY_EEEEENS4_18SM100_TMA_2SM_LOADENS4_14ComposedLayoutINS4_7SwizzleILi3ELi4ELi3EEENS4_18smem_ptr_flag_bitsILi16EEENST_INS5_IJSG_NSA_ILi8EEEEEENS5_IJSC_SG_EEEEEEEvNS4_8identityES11_NS12_IS14_S16_NST_INS5_IJS17_SG_EEENS5_IJSG_SC_EEEEEEEvS1C_EENS_8epilogue10collective18CollectiveEpilogueINS1I_23Sm100TmaWarpSpecializedILi4ELi2ELi16ELb1ELb0EEEJNS5_IJSG_SF_SG_EEENS5_IJNST_ISG_SC_EENST_INS5_IJNSA_ILi16EEESB_EEES19_EEEEESI_SK_SI_SK_NS1I_6fusion15FusionCallbacksIS1M_NS1T_17LinearCombinationISI_fSI_fLNS_15FloatRoundStyleE2EEES1N_S1S_JEEENS4_5SM1004TMEM4LOAD26SM100_TMEM_LOAD_32dp32b16xENS4_13SM90_TMA_LOADENS12_INS13_ILi1ELi4ELi3EEES16_NST_INS5_IJS17_S1P_EEENS5_IJS1P_SC_EEEEEEENS4_39AutoVectorizingCopyWithAssumedAlignmentILi128EEENS4_14SM90_TMA_STOREES28_S2A_S2A_EEEvvEEEEvNT_6ParamsE --------------------------
	.section	.nv.constant0._ZN7cutlass13device_kernelINS_4gemm6kernel13GemmUniversalIN4cute5tupleIJiiiiEEENS1_10collective13CollectiveMmaINS1_35MainloopSm100TmaUmmaWarpSpecializedILi4ELi2ELi4ENS5_IJNS4_1CILi2EEENSA_ILi1EEESC_EEEEENS5_IJNSA_ILi128EEESF_NSA_ILi64EEEEEENS_6half_tENS5_IJSC_llEEESI_NS5_IJlSC_lEEENS4_8TiledMMAINS4_8MMA_AtomIJNS4_26SM100_MMA_F16BF16_2x1SM_SSISI_SI_fLi128ELi128ELNS4_4UMMA5MajorE1ELSP_0ELNSO_7ScaleInE0ELSQ_0EEEEEENS4_6LayoutINS5_IJSC_SC_SC_EEENS5_IJNSA_ILi0EEESV_SV_EEEEENS5_IJNS4_10UnderscoreESY_SY_EEEEENS4_18SM100_TMA_2SM_LOADENS4_14ComposedLayoutINS4_7SwizzleILi3ELi4ELi3EEENS4_18smem_ptr_flag_bitsILi16EEENST_INS5_IJSG_NSA_ILi8EEEEEENS5_IJSC_SG_EEEEEEEvNS4_8identityES11_NS12_IS14_S16_NST_INS5_IJS17_SG_EEENS5_IJSG_SC_EEEEEEEvS1C_EENS_8epilogue10collective18CollectiveEpilogueINS1I_23Sm100TmaWarpSpecializedILi4ELi2ELi16ELb1ELb0EEEJNS5_IJSG_SF_SG_EEENS5_IJNST_ISG_SC_EENST_INS5_IJNSA_ILi16EEESB_EEES19_EEEEESI_SK_SI_SK_NS1I_6fusion15FusionCallbacksIS1M_NS1T_17LinearCombinationISI_fSI_fLNS_15FloatRoundStyleE2EEES1N_S1S_JEEENS4_5SM1004TMEM4LOAD26SM100_TMEM_LOAD_32dp32b16xENS4_13SM90_TMA_LOADENS12_INS13_ILi1ELi4ELi3EEES16_NST_INS5_IJS17_S1P_EEENS5_IJS1P_SC_EEEEEEENS4_39AutoVectorizingCopyWithAssumedAlignmentILi128EEENS4_14SM90_TMA_STOREES28_S2A_S2A_EEEvvEEEEvNT_6ParamsE,"a",@progbits
	.sectionflags	@""
	.align	4
.nv.constant0._ZN7cutlass13device_kernelINS_4gemm6kernel13GemmUniversalIN4cute5tupleIJiiiiEEENS1_10collective13CollectiveMmaINS1_35MainloopSm100TmaUmmaWarpSpecializedILi4ELi2ELi4ENS5_IJNS4_1CILi2EEENSA_ILi1EEESC_EEEEENS5_IJNSA_ILi128EEESF_NSA_ILi64EEEEEENS_6half_tENS5_IJSC_llEEESI_NS5_IJlSC_lEEENS4_8TiledMMAINS4_8MMA_AtomIJNS4_26SM100_MMA_F16BF16_2x1SM_SSISI_SI_fLi128ELi128ELNS4_4UMMA5MajorE1ELSP_0ELNSO_7ScaleInE0ELSQ_0EEEEEENS4_6LayoutINS5_IJSC_SC_SC_EEENS5_IJNSA_ILi0EEESV_SV_EEEEENS5_IJNS4_10UnderscoreESY_SY_EEEEENS4_18SM100_TMA_2SM_LOADENS4_14ComposedLayoutINS4_7SwizzleILi3ELi4ELi3EEENS4_18smem_ptr_flag_bitsILi16EEENST_INS5_IJSG_NSA_ILi8EEEEEENS5_IJSC_SG_EEEEEEEvNS4_8identityES11_NS12_IS14_S16_NST_INS5_IJS17_SG_EEENS5_IJSG_SC_EEEEEEEvS1C_EENS_8epilogue10collective18CollectiveEpilogueINS1I_23Sm100TmaWarpSpecializedILi4ELi2ELi16ELb1ELb0EEEJNS5_IJSG_SF_SG_EEENS5_IJNST_ISG_SC_EENST_INS5_IJNSA_ILi16EEESB_EEES19_EEEEESI_SK_SI_SK_NS1I_6fusion15FusionCallbacksIS1M_NS1T_17LinearCombinationISI_fSI_fLNS_15FloatRoundStyleE2EEES1N_S1S_JEEENS4_5SM1004TMEM4LOAD26SM100_TMEM_LOAD_32dp32b16xENS4_13SM90_TMA_LOADENS12_INS13_ILi1ELi4ELi3EEES16_NST_INS5_IJS17_S1P_EEENS5_IJS1P_SC_EEEEEEENS4_39AutoVectorizingCopyWithAssumedAlignmentILi128EEENS4_14SM90_TMA_STOREES28_S2A_S2A_EEEvvEEEEvNT_6ParamsE:
	.zero		2944


//--------------------- SYMBOLS --------------------------

	.type		.nv.reservedSmem.offset0,@object
	.size		.nv.reservedSmem.offset0,0x4
	.type		.nv.reservedSmem.cap,@object
	.size		.nv.reservedSmem.cap,0x4
	.type		__assertfail,@function
